//
// Generated by NVIDIA NVVM Compiler
//
// Compiler Build ID: CL-36424714
// Cuda compilation tools, release 13.0, V13.0.88
// Based on NVVM 20.0.0
//

.version 9.0
.target sm_100
.address_size 64

	// .globl	_Z9init_randiyP17curandStateXORWOW
.extern .func  (.param .b32 func_retval0) vprintf
(
	.param .b64 vprintf_param_0,
	.param .b64 vprintf_param_1
)
;
.global .align 4 .b8 precalc_xorwow_matrix[102400];
.global .align 4 .b8 precalc_xorwow_offset_matrix[102400];
.global .align 4 .b8 mrg32k3aM1[2304];
.global .align 4 .b8 mrg32k3aM2[2304];
.global .align 4 .b8 mrg32k3aM1SubSeq[2016];
.global .align 4 .b8 mrg32k3aM2SubSeq[2016];
.global .align 4 .b8 mrg32k3aM1Seq[2304];
.global .align 4 .b8 mrg32k3aM2Seq[2304];
.const .align 8 .b8 __cr_lgamma_table[72];
.const .align 8 .b8 Boltz[104];
// _ZZ10mc_updatesiP17curandStateXORWOWPyiE11local_spins has been demoted
.global .align 1 .b8 $str[14] = {103, 68, 105, 109, 46, 120, 32, 58, 32, 37, 105, 32, 10};
.global .align 1 .b8 $str$1[14] = {98, 68, 105, 109, 46, 120, 32, 58, 32, 37, 105, 32, 10};

.visible .entry _Z9init_randiyP17curandStateXORWOW(
	.param .u32 _Z9init_randiyP17curandStateXORWOW_param_0,
	.param .u64 _Z9init_randiyP17curandStateXORWOW_param_1,
	.param .u64 .ptr .align 1 _Z9init_randiyP17curandStateXORWOW_param_2
)
{
	.reg .pred 	%p<46>;
	.reg .b32 	%r<820>;
	.reg .b64 	%rd<30>;

	ld.param.u32 	%r364, [_Z9init_randiyP17curandStateXORWOW_param_0];
	ld.param.u64 	%rd13, [_Z9init_randiyP17curandStateXORWOW_param_1];
	ld.param.u64 	%rd14, [_Z9init_randiyP17curandStateXORWOW_param_2];
	cvta.to.global.u64 	%rd15, %rd14;
	mov.u32 	%r365, %ctaid.x;
	mov.u32 	%r366, %ntid.x;
	mov.u32 	%r367, %tid.x;
	mad.lo.s32 	%r368, %r365, %r366, %r367;
	mov.u32 	%r369, %ctaid.y;
	mov.u32 	%r370, %ntid.y;
	mov.u32 	%r371, %tid.y;
	mad.lo.s32 	%r372, %r369, %r370, %r371;
	mov.u32 	%r373, %ctaid.z;
	mov.u32 	%r374, %ntid.z;
	mov.u32 	%r375, %tid.z;
	mad.lo.s32 	%r376, %r373, %r374, %r375;
	mad.lo.s32 	%r377, %r364, %r376, %r372;
	mad.lo.s32 	%r378, %r377, %r364, %r368;
	cvt.s64.s32 	%rd1, %r378;
	mul.wide.s32 	%rd16, %r378, 48;
	add.s64 	%rd2, %rd15, %rd16;
	cvt.u32.u64 	%r379, %rd13;
	xor.b32  	%r380, %r379, -1429050551;
	mul.lo.s32 	%r381, %r380, 1099087573;
	{ .reg .b32 tmp; mov.b64 {tmp, %r382}, %rd13; }
	xor.b32  	%r383, %r382, -136515619;
	mul.lo.s32 	%r384, %r383, -1703105765;
	add.s32 	%r385, %r381, %r384;
	add.s32 	%r1, %r385, 6615241;
	add.s32 	%r386, %r381, 123456789;
	st.global.v2.u32 	[%rd2], {%r1, %r386};
	xor.b32  	%r387, %r381, 362436069;
	add.s32 	%r388, %r384, 521288629;
	st.global.v2.u32 	[%rd2+8], {%r387, %r388};
	xor.b32  	%r389, %r384, 88675123;
	add.s32 	%r390, %r381, 5783321;
	st.global.v2.u32 	[%rd2+16], {%r389, %r390};
	setp.eq.s32 	%p1, %r378, 0;
	@%p1 bra 	$L__BB0_83;
	mov.b32 	%r632, 0;
	mov.u64 	%rd28, %rd1;
$L__BB0_2:
	and.b64  	%rd4, %rd28, 3;
	setp.eq.s64 	%p2, %rd4, 0;
	@%p2 bra 	$L__BB0_41;
	mul.wide.u32 	%rd17, %r632, 3200;
	mov.u64 	%rd18, precalc_xorwow_matrix;
	add.s64 	%rd5, %rd18, %rd17;
	cvt.u32.u64 	%r3, %rd4;
	mov.b32 	%r633, 0;
$L__BB0_4:
	mov.b32 	%r646, 0;
	mov.u32 	%r647, %r646;
	mov.u32 	%r648, %r646;
	mov.u32 	%r649, %r646;
	mov.u32 	%r650, %r646;
	mov.u32 	%r639, %r646;
$L__BB0_5:
	mul.wide.u32 	%rd19, %r639, 4;
	add.s64 	%rd20, %rd2, %rd19;
	ld.global.u32 	%r11, [%rd20+4];
	shl.b32 	%r12, %r639, 5;
	mov.b32 	%r645, 0;
$L__BB0_6:
	.pragma "nounroll";
	shr.u32 	%r395, %r11, %r645;
	and.b32  	%r396, %r395, 1;
	setp.eq.b32 	%p3, %r396, 1;
	not.pred 	%p4, %p3;
	add.s32 	%r397, %r12, %r645;
	mul.lo.s32 	%r398, %r397, 5;
	mul.wide.u32 	%rd21, %r398, 4;
	add.s64 	%rd6, %rd5, %rd21;
	@%p4 bra 	$L__BB0_8;
	ld.global.u32 	%r399, [%rd6];
	xor.b32  	%r650, %r650, %r399;
	ld.global.u32 	%r400, [%rd6+4];
	xor.b32  	%r649, %r649, %r400;
	ld.global.u32 	%r401, [%rd6+8];
	xor.b32  	%r648, %r648, %r401;
	ld.global.u32 	%r402, [%rd6+12];
	xor.b32  	%r647, %r647, %r402;
	ld.global.u32 	%r403, [%rd6+16];
	xor.b32  	%r646, %r646, %r403;
$L__BB0_8:
	and.b32  	%r405, %r395, 2;
	setp.eq.s32 	%p5, %r405, 0;
	@%p5 bra 	$L__BB0_10;
	ld.global.u32 	%r406, [%rd6+20];
	xor.b32  	%r650, %r650, %r406;
	ld.global.u32 	%r407, [%rd6+24];
	xor.b32  	%r649, %r649, %r407;
	ld.global.u32 	%r408, [%rd6+28];
	xor.b32  	%r648, %r648, %r408;
	ld.global.u32 	%r409, [%rd6+32];
	xor.b32  	%r647, %r647, %r409;
	ld.global.u32 	%r410, [%rd6+36];
	xor.b32  	%r646, %r646, %r410;
$L__BB0_10:
	and.b32  	%r412, %r395, 4;
	setp.eq.s32 	%p6, %r412, 0;
	@%p6 bra 	$L__BB0_12;
	ld.global.u32 	%r413, [%rd6+40];
	xor.b32  	%r650, %r650, %r413;
	ld.global.u32 	%r414, [%rd6+44];
	xor.b32  	%r649, %r649, %r414;
	ld.global.u32 	%r415, [%rd6+48];
	xor.b32  	%r648, %r648, %r415;
	ld.global.u32 	%r416, [%rd6+52];
	xor.b32  	%r647, %r647, %r416;
	ld.global.u32 	%r417, [%rd6+56];
	xor.b32  	%r646, %r646, %r417;
$L__BB0_12:
	and.b32  	%r419, %r395, 8;
	setp.eq.s32 	%p7, %r419, 0;
	@%p7 bra 	$L__BB0_14;
	ld.global.u32 	%r420, [%rd6+60];
	xor.b32  	%r650, %r650, %r420;
	ld.global.u32 	%r421, [%rd6+64];
	xor.b32  	%r649, %r649, %r421;
	ld.global.u32 	%r422, [%rd6+68];
	xor.b32  	%r648, %r648, %r422;
	ld.global.u32 	%r423, [%rd6+72];
	xor.b32  	%r647, %r647, %r423;
	ld.global.u32 	%r424, [%rd6+76];
	xor.b32  	%r646, %r646, %r424;
$L__BB0_14:
	and.b32  	%r426, %r395, 16;
	setp.eq.s32 	%p8, %r426, 0;
	@%p8 bra 	$L__BB0_16;
	ld.global.u32 	%r427, [%rd6+80];
	xor.b32  	%r650, %r650, %r427;
	ld.global.u32 	%r428, [%rd6+84];
	xor.b32  	%r649, %r649, %r428;
	ld.global.u32 	%r429, [%rd6+88];
	xor.b32  	%r648, %r648, %r429;
	ld.global.u32 	%r430, [%rd6+92];
	xor.b32  	%r647, %r647, %r430;
	ld.global.u32 	%r431, [%rd6+96];
	xor.b32  	%r646, %r646, %r431;
$L__BB0_16:
	and.b32  	%r433, %r395, 32;
	setp.eq.s32 	%p9, %r433, 0;
	@%p9 bra 	$L__BB0_18;
	ld.global.u32 	%r434, [%rd6+100];
	xor.b32  	%r650, %r650, %r434;
	ld.global.u32 	%r435, [%rd6+104];
	xor.b32  	%r649, %r649, %r435;
	ld.global.u32 	%r436, [%rd6+108];
	xor.b32  	%r648, %r648, %r436;
	ld.global.u32 	%r437, [%rd6+112];
	xor.b32  	%r647, %r647, %r437;
	ld.global.u32 	%r438, [%rd6+116];
	xor.b32  	%r646, %r646, %r438;
$L__BB0_18:
	and.b32  	%r440, %r395, 64;
	setp.eq.s32 	%p10, %r440, 0;
	@%p10 bra 	$L__BB0_20;
	ld.global.u32 	%r441, [%rd6+120];
	xor.b32  	%r650, %r650, %r441;
	ld.global.u32 	%r442, [%rd6+124];
	xor.b32  	%r649, %r649, %r442;
	ld.global.u32 	%r443, [%rd6+128];
	xor.b32  	%r648, %r648, %r443;
	ld.global.u32 	%r444, [%rd6+132];
	xor.b32  	%r647, %r647, %r444;
	ld.global.u32 	%r445, [%rd6+136];
	xor.b32  	%r646, %r646, %r445;
$L__BB0_20:
	and.b32  	%r447, %r395, 128;
	setp.eq.s32 	%p11, %r447, 0;
	@%p11 bra 	$L__BB0_22;
	ld.global.u32 	%r448, [%rd6+140];
	xor.b32  	%r650, %r650, %r448;
	ld.global.u32 	%r449, [%rd6+144];
	xor.b32  	%r649, %r649, %r449;
	ld.global.u32 	%r450, [%rd6+148];
	xor.b32  	%r648, %r648, %r450;
	ld.global.u32 	%r451, [%rd6+152];
	xor.b32  	%r647, %r647, %r451;
	ld.global.u32 	%r452, [%rd6+156];
	xor.b32  	%r646, %r646, %r452;
$L__BB0_22:
	and.b32  	%r454, %r395, 256;
	setp.eq.s32 	%p12, %r454, 0;
	@%p12 bra 	$L__BB0_24;
	ld.global.u32 	%r455, [%rd6+160];
	xor.b32  	%r650, %r650, %r455;
	ld.global.u32 	%r456, [%rd6+164];
	xor.b32  	%r649, %r649, %r456;
	ld.global.u32 	%r457, [%rd6+168];
	xor.b32  	%r648, %r648, %r457;
	ld.global.u32 	%r458, [%rd6+172];
	xor.b32  	%r647, %r647, %r458;
	ld.global.u32 	%r459, [%rd6+176];
	xor.b32  	%r646, %r646, %r459;
$L__BB0_24:
	and.b32  	%r461, %r395, 512;
	setp.eq.s32 	%p13, %r461, 0;
	@%p13 bra 	$L__BB0_26;
	ld.global.u32 	%r462, [%rd6+180];
	xor.b32  	%r650, %r650, %r462;
	ld.global.u32 	%r463, [%rd6+184];
	xor.b32  	%r649, %r649, %r463;
	ld.global.u32 	%r464, [%rd6+188];
	xor.b32  	%r648, %r648, %r464;
	ld.global.u32 	%r465, [%rd6+192];
	xor.b32  	%r647, %r647, %r465;
	ld.global.u32 	%r466, [%rd6+196];
	xor.b32  	%r646, %r646, %r466;
$L__BB0_26:
	and.b32  	%r468, %r395, 1024;
	setp.eq.s32 	%p14, %r468, 0;
	@%p14 bra 	$L__BB0_28;
	ld.global.u32 	%r469, [%rd6+200];
	xor.b32  	%r650, %r650, %r469;
	ld.global.u32 	%r470, [%rd6+204];
	xor.b32  	%r649, %r649, %r470;
	ld.global.u32 	%r471, [%rd6+208];
	xor.b32  	%r648, %r648, %r471;
	ld.global.u32 	%r472, [%rd6+212];
	xor.b32  	%r647, %r647, %r472;
	ld.global.u32 	%r473, [%rd6+216];
	xor.b32  	%r646, %r646, %r473;
$L__BB0_28:
	and.b32  	%r475, %r395, 2048;
	setp.eq.s32 	%p15, %r475, 0;
	@%p15 bra 	$L__BB0_30;
	ld.global.u32 	%r476, [%rd6+220];
	xor.b32  	%r650, %r650, %r476;
	ld.global.u32 	%r477, [%rd6+224];
	xor.b32  	%r649, %r649, %r477;
	ld.global.u32 	%r478, [%rd6+228];
	xor.b32  	%r648, %r648, %r478;
	ld.global.u32 	%r479, [%rd6+232];
	xor.b32  	%r647, %r647, %r479;
	ld.global.u32 	%r480, [%rd6+236];
	xor.b32  	%r646, %r646, %r480;
$L__BB0_30:
	and.b32  	%r482, %r395, 4096;
	setp.eq.s32 	%p16, %r482, 0;
	@%p16 bra 	$L__BB0_32;
	ld.global.u32 	%r483, [%rd6+240];
	xor.b32  	%r650, %r650, %r483;
	ld.global.u32 	%r484, [%rd6+244];
	xor.b32  	%r649, %r649, %r484;
	ld.global.u32 	%r485, [%rd6+248];
	xor.b32  	%r648, %r648, %r485;
	ld.global.u32 	%r486, [%rd6+252];
	xor.b32  	%r647, %r647, %r486;
	ld.global.u32 	%r487, [%rd6+256];
	xor.b32  	%r646, %r646, %r487;
$L__BB0_32:
	and.b32  	%r489, %r395, 8192;
	setp.eq.s32 	%p17, %r489, 0;
	@%p17 bra 	$L__BB0_34;
	ld.global.u32 	%r490, [%rd6+260];
	xor.b32  	%r650, %r650, %r490;
	ld.global.u32 	%r491, [%rd6+264];
	xor.b32  	%r649, %r649, %r491;
	ld.global.u32 	%r492, [%rd6+268];
	xor.b32  	%r648, %r648, %r492;
	ld.global.u32 	%r493, [%rd6+272];
	xor.b32  	%r647, %r647, %r493;
	ld.global.u32 	%r494, [%rd6+276];
	xor.b32  	%r646, %r646, %r494;
$L__BB0_34:
	and.b32  	%r496, %r395, 16384;
	setp.eq.s32 	%p18, %r496, 0;
	@%p18 bra 	$L__BB0_36;
	ld.global.u32 	%r497, [%rd6+280];
	xor.b32  	%r650, %r650, %r497;
	ld.global.u32 	%r498, [%rd6+284];
	xor.b32  	%r649, %r649, %r498;
	ld.global.u32 	%r499, [%rd6+288];
	xor.b32  	%r648, %r648, %r499;
	ld.global.u32 	%r500, [%rd6+292];
	xor.b32  	%r647, %r647, %r500;
	ld.global.u32 	%r501, [%rd6+296];
	xor.b32  	%r646, %r646, %r501;
$L__BB0_36:
	and.b32  	%r503, %r395, 32768;
	setp.eq.s32 	%p19, %r503, 0;
	@%p19 bra 	$L__BB0_38;
	ld.global.u32 	%r504, [%rd6+300];
	xor.b32  	%r650, %r650, %r504;
	ld.global.u32 	%r505, [%rd6+304];
	xor.b32  	%r649, %r649, %r505;
	ld.global.u32 	%r506, [%rd6+308];
	xor.b32  	%r648, %r648, %r506;
	ld.global.u32 	%r507, [%rd6+312];
	xor.b32  	%r647, %r647, %r507;
	ld.global.u32 	%r508, [%rd6+316];
	xor.b32  	%r646, %r646, %r508;
$L__BB0_38:
	add.s32 	%r645, %r645, 16;
	setp.ne.s32 	%p20, %r645, 32;
	@%p20 bra 	$L__BB0_6;
	mad.lo.s32 	%r509, %r639, -31, %r12;
	add.s32 	%r639, %r509, 1;
	setp.ne.s32 	%p21, %r639, 5;
	@%p21 bra 	$L__BB0_5;
	st.global.u32 	[%rd2+4], %r650;
	st.global.u32 	[%rd2+8], %r649;
	st.global.u32 	[%rd2+12], %r648;
	st.global.u32 	[%rd2+16], %r647;
	st.global.u32 	[%rd2+20], %r646;
	add.s32 	%r633, %r633, 1;
	setp.lt.u32 	%p22, %r633, %r3;
	@%p22 bra 	$L__BB0_4;
$L__BB0_41:
	shr.u64 	%rd7, %rd28, 2;
	add.s32 	%r632, %r632, 1;
	setp.gt.u64 	%p23, %rd28, 3;
	mov.u64 	%rd28, %rd7;
	@%p23 bra 	$L__BB0_2;
	mov.b32 	%r726, 0;
	mov.u64 	%rd23, precalc_xorwow_offset_matrix;
	mov.u64 	%rd29, %rd1;
$L__BB0_43:
	and.b64  	%rd9, %rd29, 3;
	setp.eq.s64 	%p24, %rd9, 0;
	@%p24 bra 	$L__BB0_82;
	mul.wide.u32 	%rd22, %r726, 3200;
	add.s64 	%rd10, %rd23, %rd22;
	cvt.u32.u64 	%r184, %rd9;
	mov.b32 	%r727, 0;
$L__BB0_45:
	mov.b32 	%r740, 0;
	mov.u32 	%r741, %r740;
	mov.u32 	%r742, %r740;
	mov.u32 	%r743, %r740;
	mov.u32 	%r744, %r740;
	mov.u32 	%r733, %r740;
$L__BB0_46:
	mul.wide.u32 	%rd24, %r733, 4;
	add.s64 	%rd25, %rd2, %rd24;
	ld.global.u32 	%r192, [%rd25+4];
	shl.b32 	%r193, %r733, 5;
	mov.b32 	%r739, 0;
$L__BB0_47:
	.pragma "nounroll";
	shr.u32 	%r514, %r192, %r739;
	and.b32  	%r515, %r514, 1;
	setp.eq.b32 	%p25, %r515, 1;
	not.pred 	%p26, %p25;
	add.s32 	%r516, %r193, %r739;
	mul.lo.s32 	%r517, %r516, 5;
	mul.wide.u32 	%rd26, %r517, 4;
	add.s64 	%rd11, %rd10, %rd26;
	@%p26 bra 	$L__BB0_49;
	ld.global.u32 	%r518, [%rd11];
	xor.b32  	%r744, %r744, %r518;
	ld.global.u32 	%r519, [%rd11+4];
	xor.b32  	%r743, %r743, %r519;
	ld.global.u32 	%r520, [%rd11+8];
	xor.b32  	%r742, %r742, %r520;
	ld.global.u32 	%r521, [%rd11+12];
	xor.b32  	%r741, %r741, %r521;
	ld.global.u32 	%r522, [%rd11+16];
	xor.b32  	%r740, %r740, %r522;
$L__BB0_49:
	and.b32  	%r524, %r514, 2;
	setp.eq.s32 	%p27, %r524, 0;
	@%p27 bra 	$L__BB0_51;
	ld.global.u32 	%r525, [%rd11+20];
	xor.b32  	%r744, %r744, %r525;
	ld.global.u32 	%r526, [%rd11+24];
	xor.b32  	%r743, %r743, %r526;
	ld.global.u32 	%r527, [%rd11+28];
	xor.b32  	%r742, %r742, %r527;
	ld.global.u32 	%r528, [%rd11+32];
	xor.b32  	%r741, %r741, %r528;
	ld.global.u32 	%r529, [%rd11+36];
	xor.b32  	%r740, %r740, %r529;
$L__BB0_51:
	and.b32  	%r531, %r514, 4;
	setp.eq.s32 	%p28, %r531, 0;
	@%p28 bra 	$L__BB0_53;
	ld.global.u32 	%r532, [%rd11+40];
	xor.b32  	%r744, %r744, %r532;
	ld.global.u32 	%r533, [%rd11+44];
	xor.b32  	%r743, %r743, %r533;
	ld.global.u32 	%r534, [%rd11+48];
	xor.b32  	%r742, %r742, %r534;
	ld.global.u32 	%r535, [%rd11+52];
	xor.b32  	%r741, %r741, %r535;
	ld.global.u32 	%r536, [%rd11+56];
	xor.b32  	%r740, %r740, %r536;
$L__BB0_53:
	and.b32  	%r538, %r514, 8;
	setp.eq.s32 	%p29, %r538, 0;
	@%p29 bra 	$L__BB0_55;
	ld.global.u32 	%r539, [%rd11+60];
	xor.b32  	%r744, %r744, %r539;
	ld.global.u32 	%r540, [%rd11+64];
	xor.b32  	%r743, %r743, %r540;
	ld.global.u32 	%r541, [%rd11+68];
	xor.b32  	%r742, %r742, %r541;
	ld.global.u32 	%r542, [%rd11+72];
	xor.b32  	%r741, %r741, %r542;
	ld.global.u32 	%r543, [%rd11+76];
	xor.b32  	%r740, %r740, %r543;
$L__BB0_55:
	and.b32  	%r545, %r514, 16;
	setp.eq.s32 	%p30, %r545, 0;
	@%p30 bra 	$L__BB0_57;
	ld.global.u32 	%r546, [%rd11+80];
	xor.b32  	%r744, %r744, %r546;
	ld.global.u32 	%r547, [%rd11+84];
	xor.b32  	%r743, %r743, %r547;
	ld.global.u32 	%r548, [%rd11+88];
	xor.b32  	%r742, %r742, %r548;
	ld.global.u32 	%r549, [%rd11+92];
	xor.b32  	%r741, %r741, %r549;
	ld.global.u32 	%r550, [%rd11+96];
	xor.b32  	%r740, %r740, %r550;
$L__BB0_57:
	and.b32  	%r552, %r514, 32;
	setp.eq.s32 	%p31, %r552, 0;
	@%p31 bra 	$L__BB0_59;
	ld.global.u32 	%r553, [%rd11+100];
	xor.b32  	%r744, %r744, %r553;
	ld.global.u32 	%r554, [%rd11+104];
	xor.b32  	%r743, %r743, %r554;
	ld.global.u32 	%r555, [%rd11+108];
	xor.b32  	%r742, %r742, %r555;
	ld.global.u32 	%r556, [%rd11+112];
	xor.b32  	%r741, %r741, %r556;
	ld.global.u32 	%r557, [%rd11+116];
	xor.b32  	%r740, %r740, %r557;
$L__BB0_59:
	and.b32  	%r559, %r514, 64;
	setp.eq.s32 	%p32, %r559, 0;
	@%p32 bra 	$L__BB0_61;
	ld.global.u32 	%r560, [%rd11+120];
	xor.b32  	%r744, %r744, %r560;
	ld.global.u32 	%r561, [%rd11+124];
	xor.b32  	%r743, %r743, %r561;
	ld.global.u32 	%r562, [%rd11+128];
	xor.b32  	%r742, %r742, %r562;
	ld.global.u32 	%r563, [%rd11+132];
	xor.b32  	%r741, %r741, %r563;
	ld.global.u32 	%r564, [%rd11+136];
	xor.b32  	%r740, %r740, %r564;
$L__BB0_61:
	and.b32  	%r566, %r514, 128;
	setp.eq.s32 	%p33, %r566, 0;
	@%p33 bra 	$L__BB0_63;
	ld.global.u32 	%r567, [%rd11+140];
	xor.b32  	%r744, %r744, %r567;
	ld.global.u32 	%r568, [%rd11+144];
	xor.b32  	%r743, %r743, %r568;
	ld.global.u32 	%r569, [%rd11+148];
	xor.b32  	%r742, %r742, %r569;
	ld.global.u32 	%r570, [%rd11+152];
	xor.b32  	%r741, %r741, %r570;
	ld.global.u32 	%r571, [%rd11+156];
	xor.b32  	%r740, %r740, %r571;
$L__BB0_63:
	and.b32  	%r573, %r514, 256;
	setp.eq.s32 	%p34, %r573, 0;
	@%p34 bra 	$L__BB0_65;
	ld.global.u32 	%r574, [%rd11+160];
	xor.b32  	%r744, %r744, %r574;
	ld.global.u32 	%r575, [%rd11+164];
	xor.b32  	%r743, %r743, %r575;
	ld.global.u32 	%r576, [%rd11+168];
	xor.b32  	%r742, %r742, %r576;
	ld.global.u32 	%r577, [%rd11+172];
	xor.b32  	%r741, %r741, %r577;
	ld.global.u32 	%r578, [%rd11+176];
	xor.b32  	%r740, %r740, %r578;
$L__BB0_65:
	and.b32  	%r580, %r514, 512;
	setp.eq.s32 	%p35, %r580, 0;
	@%p35 bra 	$L__BB0_67;
	ld.global.u32 	%r581, [%rd11+180];
	xor.b32  	%r744, %r744, %r581;
	ld.global.u32 	%r582, [%rd11+184];
	xor.b32  	%r743, %r743, %r582;
	ld.global.u32 	%r583, [%rd11+188];
	xor.b32  	%r742, %r742, %r583;
	ld.global.u32 	%r584, [%rd11+192];
	xor.b32  	%r741, %r741, %r584;
	ld.global.u32 	%r585, [%rd11+196];
	xor.b32  	%r740, %r740, %r585;
$L__BB0_67:
	and.b32  	%r587, %r514, 1024;
	setp.eq.s32 	%p36, %r587, 0;
	@%p36 bra 	$L__BB0_69;
	ld.global.u32 	%r588, [%rd11+200];
	xor.b32  	%r744, %r744, %r588;
	ld.global.u32 	%r589, [%rd11+204];
	xor.b32  	%r743, %r743, %r589;
	ld.global.u32 	%r590, [%rd11+208];
	xor.b32  	%r742, %r742, %r590;
	ld.global.u32 	%r591, [%rd11+212];
	xor.b32  	%r741, %r741, %r591;
	ld.global.u32 	%r592, [%rd11+216];
	xor.b32  	%r740, %r740, %r592;
$L__BB0_69:
	and.b32  	%r594, %r514, 2048;
	setp.eq.s32 	%p37, %r594, 0;
	@%p37 bra 	$L__BB0_71;
	ld.global.u32 	%r595, [%rd11+220];
	xor.b32  	%r744, %r744, %r595;
	ld.global.u32 	%r596, [%rd11+224];
	xor.b32  	%r743, %r743, %r596;
	ld.global.u32 	%r597, [%rd11+228];
	xor.b32  	%r742, %r742, %r597;
	ld.global.u32 	%r598, [%rd11+232];
	xor.b32  	%r741, %r741, %r598;
	ld.global.u32 	%r599, [%rd11+236];
	xor.b32  	%r740, %r740, %r599;
$L__BB0_71:
	and.b32  	%r601, %r514, 4096;
	setp.eq.s32 	%p38, %r601, 0;
	@%p38 bra 	$L__BB0_73;
	ld.global.u32 	%r602, [%rd11+240];
	xor.b32  	%r744, %r744, %r602;
	ld.global.u32 	%r603, [%rd11+244];
	xor.b32  	%r743, %r743, %r603;
	ld.global.u32 	%r604, [%rd11+248];
	xor.b32  	%r742, %r742, %r604;
	ld.global.u32 	%r605, [%rd11+252];
	xor.b32  	%r741, %r741, %r605;
	ld.global.u32 	%r606, [%rd11+256];
	xor.b32  	%r740, %r740, %r606;
$L__BB0_73:
	and.b32  	%r608, %r514, 8192;
	setp.eq.s32 	%p39, %r608, 0;
	@%p39 bra 	$L__BB0_75;
	ld.global.u32 	%r609, [%rd11+260];
	xor.b32  	%r744, %r744, %r609;
	ld.global.u32 	%r610, [%rd11+264];
	xor.b32  	%r743, %r743, %r610;
	ld.global.u32 	%r611, [%rd11+268];
	xor.b32  	%r742, %r742, %r611;
	ld.global.u32 	%r612, [%rd11+272];
	xor.b32  	%r741, %r741, %r612;
	ld.global.u32 	%r613, [%rd11+276];
	xor.b32  	%r740, %r740, %r613;
$L__BB0_75:
	and.b32  	%r615, %r514, 16384;
	setp.eq.s32 	%p40, %r615, 0;
	@%p40 bra 	$L__BB0_77;
	ld.global.u32 	%r616, [%rd11+280];
	xor.b32  	%r744, %r744, %r616;
	ld.global.u32 	%r617, [%rd11+284];
	xor.b32  	%r743, %r743, %r617;
	ld.global.u32 	%r618, [%rd11+288];
	xor.b32  	%r742, %r742, %r618;
	ld.global.u32 	%r619, [%rd11+292];
	xor.b32  	%r741, %r741, %r619;
	ld.global.u32 	%r620, [%rd11+296];
	xor.b32  	%r740, %r740, %r620;
$L__BB0_77:
	and.b32  	%r622, %r514, 32768;
	setp.eq.s32 	%p41, %r622, 0;
	@%p41 bra 	$L__BB0_79;
	ld.global.u32 	%r623, [%rd11+300];
	xor.b32  	%r744, %r744, %r623;
	ld.global.u32 	%r624, [%rd11+304];
	xor.b32  	%r743, %r743, %r624;
	ld.global.u32 	%r625, [%rd11+308];
	xor.b32  	%r742, %r742, %r625;
	ld.global.u32 	%r626, [%rd11+312];
	xor.b32  	%r741, %r741, %r626;
	ld.global.u32 	%r627, [%rd11+316];
	xor.b32  	%r740, %r740, %r627;
$L__BB0_79:
	add.s32 	%r739, %r739, 16;
	setp.ne.s32 	%p42, %r739, 32;
	@%p42 bra 	$L__BB0_47;
	mad.lo.s32 	%r628, %r733, -31, %r193;
	add.s32 	%r733, %r628, 1;
	setp.ne.s32 	%p43, %r733, 5;
	@%p43 bra 	$L__BB0_46;
	st.global.u32 	[%rd2+4], %r744;
	st.global.u32 	[%rd2+8], %r743;
	st.global.u32 	[%rd2+12], %r742;
	st.global.u32 	[%rd2+16], %r741;
	st.global.u32 	[%rd2+20], %r740;
	add.s32 	%r727, %r727, 1;
	setp.lt.u32 	%p44, %r727, %r184;
	@%p44 bra 	$L__BB0_45;
$L__BB0_82:
	shr.u64 	%rd12, %rd29, 2;
	add.s32 	%r726, %r726, 1;
	setp.gt.u64 	%p45, %rd29, 3;
	mov.u64 	%rd29, %rd12;
	@%p45 bra 	$L__BB0_43;
$L__BB0_83:
	cvt.u32.u64 	%r629, %rd1;
	mad.lo.s32 	%r630, %r629, 362437, %r1;
	st.global.u32 	[%rd2], %r630;
	mov.b32 	%r631, 0;
	st.global.v2.u32 	[%rd2+24], {%r631, %r631};
	st.global.u32 	[%rd2+32], %r631;
	mov.b64 	%rd27, 0;
	st.global.u64 	[%rd2+40], %rd27;
	bar.sync 	0;
	ret;

}
	// .globl	_Z12display_dimsv
.visible .entry _Z12display_dimsv()
{
	.local .align 8 .b8 	__local_depot1[8];
	.reg .b64 	%SP;
	.reg .b64 	%SPL;
	.reg .pred 	%p<3>;
	.reg .b32 	%r<15>;
	.reg .b64 	%rd<7>;

	mov.u64 	%SPL, __local_depot1;
	cvta.local.u64 	%SP, %SPL;
	mov.u32 	%r1, %ctaid.x;
	mov.u32 	%r2, %ctaid.y;
	or.b32  	%r3, %r1, %r2;
	mov.u32 	%r4, %ctaid.z;
	or.b32  	%r5, %r3, %r4;
	setp.ne.s32 	%p1, %r5, 0;
	@%p1 bra 	$L__BB1_3;
	mov.u32 	%r6, %tid.x;
	mov.u32 	%r7, %tid.y;
	or.b32  	%r8, %r6, %r7;
	setp.ne.s32 	%p2, %r8, 0;
	@%p2 bra 	$L__BB1_3;
	add.u64 	%rd1, %SP, 0;
	add.u64 	%rd2, %SPL, 0;
	mov.u32 	%r9, %nctaid.x;
	st.local.u32 	[%rd2], %r9;
	mov.u64 	%rd3, $str;
	cvta.global.u64 	%rd4, %rd3;
	{ // callseq 0, 0
	.param .b64 param0;
	st.param.b64 	[param0], %rd4;
	.param .b64 param1;
	st.param.b64 	[param1], %rd1;
	.param .b32 retval0;
	call.uni (retval0), 
	vprintf, 
	(
	param0, 
	param1
	);
	ld.param.b32 	%r10, [retval0];
	} // callseq 0
	mov.u32 	%r12, %ntid.x;
	st.local.u32 	[%rd2], %r12;
	mov.u64 	%rd5, $str$1;
	cvta.global.u64 	%rd6, %rd5;
	{ // callseq 1, 0
	.param .b64 param0;
	st.param.b64 	[param0], %rd6;
	.param .b64 param1;
	st.param.b64 	[param1], %rd1;
	.param .b32 retval0;
	call.uni (retval0), 
	vprintf, 
	(
	param0, 
	param1
	);
	ld.param.b32 	%r13, [retval0];
	} // callseq 1
$L__BB1_3:
	bar.sync 	0;
	ret;

}
	// .globl	_Z10mc_updatesiP17curandStateXORWOWPyi
.visible .entry _Z10mc_updatesiP17curandStateXORWOWPyi(
	.param .u32 _Z10mc_updatesiP17curandStateXORWOWPyi_param_0,
	.param .u64 .ptr .align 1 _Z10mc_updatesiP17curandStateXORWOWPyi_param_1,
	.param .u64 .ptr .align 1 _Z10mc_updatesiP17curandStateXORWOWPyi_param_2,
	.param .u32 _Z10mc_updatesiP17curandStateXORWOWPyi_param_3
)
{
	.reg .pred 	%p<23>;
	.reg .b16 	%rs<9>;
	.reg .b32 	%r<161>;
	.reg .b32 	%f<9>;
	.reg .b64 	%rd<97>;
	.reg .b64 	%fd<9>;
	// demoted variable
	.shared .align 8 .b8 _ZZ10mc_updatesiP17curandStateXORWOWPyiE11local_spins[1728];
	ld.param.u32 	%r51, [_Z10mc_updatesiP17curandStateXORWOWPyi_param_0];
	ld.param.u64 	%rd15, [_Z10mc_updatesiP17curandStateXORWOWPyi_param_1];
	ld.param.u64 	%rd16, [_Z10mc_updatesiP17curandStateXORWOWPyi_param_2];
	ld.param.u32 	%r52, [_Z10mc_updatesiP17curandStateXORWOWPyi_param_3];
	cvta.to.global.u64 	%rd1, %rd16;
	mul.lo.s32 	%r1, %r51, %r51;
	mov.u32 	%r2, %ctaid.x;
	mov.u32 	%r53, %ntid.x;
	mov.u32 	%r3, %tid.x;
	mad.lo.s32 	%r4, %r2, %r53, %r3;
	mov.u32 	%r5, %ctaid.y;
	mov.u32 	%r54, %ntid.y;
	mov.u32 	%r6, %tid.y;
	mad.lo.s32 	%r55, %r5, %r54, %r6;
	mov.u32 	%r7, %ctaid.z;
	mov.u32 	%r56, %ntid.z;
	mov.u32 	%r8, %tid.z;
	mad.lo.s32 	%r57, %r7, %r56, %r8;
	mul.lo.s32 	%r9, %r1, %r57;
	mul.lo.s32 	%r10, %r55, %r51;
	add.s32 	%r11, %r9, %r10;
	add.s32 	%r12, %r11, %r4;
	mul.lo.s32 	%r13, %r8, 36;
	mul.lo.s32 	%r14, %r6, 6;
	add.s32 	%r15, %r13, %r14;
	add.s32 	%r58, %r3, %r15;
	mul.wide.s32 	%rd17, %r12, 8;
	add.s64 	%rd2, %rd1, %rd17;
	ld.global.u64 	%rd18, [%rd2];
	shl.b32 	%r59, %r58, 3;
	mov.u32 	%r60, _ZZ10mc_updatesiP17curandStateXORWOWPyiE11local_spins;
	add.s32 	%r16, %r60, %r59;
	st.shared.u64 	[%r16+344], %rd18;
	setp.eq.s32 	%p1, %r3, 3;
	@%p1 bra 	$L__BB2_3;
	setp.ne.s32 	%p2, %r3, 0;
	@%p2 bra 	$L__BB2_4;
	mov.u32 	%r69, %nctaid.x;
	add.s32 	%r70, %r2, %r69;
	add.s32 	%r71, %r70, -1;
	rem.u32 	%r72, %r71, %r69;
	shl.b32 	%r73, %r72, 2;
	add.s32 	%r74, %r11, %r73;
	add.s32 	%r75, %r74, 3;
	mul.wide.s32 	%rd22, %r75, 8;
	add.s64 	%rd23, %rd1, %rd22;
	ld.global.u64 	%rd24, [%rd23];
	shl.b32 	%r76, %r15, 3;
	add.s32 	%r78, %r60, %r76;
	st.shared.u64 	[%r78+336], %rd24;
	bra.uni 	$L__BB2_4;
$L__BB2_3:
	add.s32 	%r61, %r2, 1;
	mov.u32 	%r62, %nctaid.x;
	rem.u32 	%r63, %r61, %r62;
	shl.b32 	%r64, %r63, 2;
	add.s32 	%r65, %r64, %r11;
	mul.wide.s32 	%rd19, %r65, 8;
	add.s64 	%rd20, %rd1, %rd19;
	ld.global.u64 	%rd21, [%rd20];
	shl.b32 	%r66, %r15, 3;
	add.s32 	%r68, %r60, %r66;
	st.shared.u64 	[%r68+376], %rd21;
$L__BB2_4:
	setp.eq.s32 	%p3, %r6, 3;
	@%p3 bra 	$L__BB2_7;
	setp.ne.s32 	%p4, %r6, 0;
	@%p4 bra 	$L__BB2_8;
	mov.u32 	%r89, %nctaid.y;
	add.s32 	%r90, %r5, %r89;
	add.s32 	%r91, %r90, -1;
	rem.u32 	%r92, %r91, %r89;
	shl.b32 	%r93, %r92, 2;
	or.b32  	%r94, %r93, 3;
	add.s32 	%r95, %r9, %r4;
	mad.lo.s32 	%r96, %r94, %r51, %r95;
	add.s32 	%r97, %r3, %r13;
	mul.wide.s32 	%rd28, %r96, 8;
	add.s64 	%rd29, %rd1, %rd28;
	ld.global.u64 	%rd30, [%rd29];
	shl.b32 	%r98, %r97, 3;
	add.s32 	%r100, %r60, %r98;
	st.shared.u64 	[%r100+296], %rd30;
	bra.uni 	$L__BB2_8;
$L__BB2_7:
	mov.u32 	%r79, %nctaid.y;
	cvt.u16.u32 	%rs1, %r5;
	add.s16 	%rs2, %rs1, 1;
	cvt.u16.u32 	%rs3, %r79;
	rem.u16 	%rs4, %rs2, %rs3;
	cvt.u32.u16 	%r80, %rs4;
	mul.lo.s32 	%r81, %r51, %r80;
	shl.b32 	%r82, %r81, 2;
	add.s32 	%r83, %r9, %r4;
	add.s32 	%r84, %r83, %r82;
	add.s32 	%r85, %r3, %r13;
	mul.wide.s32 	%rd25, %r84, 8;
	add.s64 	%rd26, %rd1, %rd25;
	ld.global.u64 	%rd27, [%rd26];
	shl.b32 	%r86, %r85, 3;
	add.s32 	%r88, %r60, %r86;
	st.shared.u64 	[%r88+536], %rd27;
$L__BB2_8:
	setp.eq.s32 	%p5, %r8, 3;
	@%p5 bra 	$L__BB2_11;
	setp.ne.s32 	%p6, %r8, 0;
	@%p6 bra 	$L__BB2_12;
	mov.u32 	%r111, %nctaid.z;
	add.s32 	%r112, %r7, %r111;
	add.s32 	%r113, %r112, -1;
	rem.u32 	%r114, %r113, %r111;
	shl.b32 	%r115, %r114, 2;
	or.b32  	%r116, %r115, 3;
	add.s32 	%r117, %r10, %r4;
	mad.lo.s32 	%r118, %r116, %r1, %r117;
	add.s32 	%r119, %r3, %r14;
	mul.wide.s32 	%rd34, %r118, 8;
	add.s64 	%rd35, %rd1, %rd34;
	ld.global.u64 	%rd36, [%rd35];
	shl.b32 	%r120, %r119, 3;
	add.s32 	%r122, %r60, %r120;
	st.shared.u64 	[%r122+56], %rd36;
	bra.uni 	$L__BB2_12;
$L__BB2_11:
	mov.u32 	%r101, %nctaid.z;
	cvt.u16.u32 	%rs5, %r7;
	add.s16 	%rs6, %rs5, 1;
	cvt.u16.u32 	%rs7, %r101;
	rem.u16 	%rs8, %rs6, %rs7;
	cvt.u32.u16 	%r102, %rs8;
	mul.lo.s32 	%r103, %r1, %r102;
	shl.b32 	%r104, %r103, 2;
	add.s32 	%r105, %r10, %r4;
	add.s32 	%r106, %r105, %r104;
	add.s32 	%r107, %r3, %r14;
	mul.wide.s32 	%rd31, %r106, 8;
	add.s64 	%rd32, %rd1, %rd31;
	ld.global.u64 	%rd33, [%rd32];
	shl.b32 	%r108, %r107, 3;
	add.s32 	%r110, %r60, %r108;
	st.shared.u64 	[%r110+1496], %rd33;
$L__BB2_12:
	ld.shared.u64 	%rd96, [%r16+344];
	bar.sync 	0;
	add.s32 	%r123, %r3, %r6;
	add.s32 	%r124, %r123, %r8;
	add.s32 	%r125, %r124, %r52;
	and.b32  	%r126, %r125, 1;
	setp.eq.b32 	%p7, %r126, 1;
	@%p7 bra 	$L__BB2_16;
	ld.shared.u64 	%rd38, [%r16+336];
	xor.b64  	%rd4, %rd38, %rd96;
	ld.shared.u64 	%rd39, [%r16+352];
	xor.b64  	%rd5, %rd39, %rd96;
	ld.shared.u64 	%rd40, [%r16+296];
	xor.b64  	%rd6, %rd40, %rd96;
	ld.shared.u64 	%rd41, [%r16+392];
	xor.b64  	%rd7, %rd41, %rd96;
	ld.shared.u64 	%rd42, [%r16+56];
	xor.b64  	%rd8, %rd42, %rd96;
	ld.shared.u64 	%rd43, [%r16+632];
	xor.b64  	%rd9, %rd43, %rd96;
	cvta.to.global.u64 	%rd44, %rd15;
	mul.wide.s32 	%rd45, %r12, 48;
	add.s64 	%rd10, %rd44, %rd45;
	ld.global.v2.u32 	{%r154, %r160}, [%rd10];
	ld.global.v2.u32 	{%r158, %r159}, [%rd10+8];
	ld.global.v2.u32 	{%r155, %r156}, [%rd10+16];
	ld.global.v2.u32 	{%r17, %r18}, [%rd10+24];
	ld.global.f32 	%f1, [%rd10+32];
	ld.global.f64 	%fd1, [%rd10+40];
	mov.b32 	%r157, 0;
	mov.b64 	%rd95, 1;
$L__BB2_14:
	mov.u32 	%r30, %r159;
	mov.u32 	%r159, %r156;
	mov.u32 	%r31, %r155;
	cvt.u32.u64 	%r128, %rd95;
	add.s32 	%r129, %r128, -1;
	mov.b64 	%rd46, 1;
	shl.b64 	%rd47, %rd46, %r129;
	and.b64  	%rd48, %rd47, %rd4;
	setp.eq.s64 	%p8, %rd48, 0;
	selp.b64 	%rd49, -1, 1, %p8;
	and.b64  	%rd50, %rd47, %rd5;
	setp.eq.s64 	%p9, %rd50, 0;
	selp.b64 	%rd51, -1, 1, %p9;
	add.s64 	%rd52, %rd49, %rd51;
	and.b64  	%rd53, %rd47, %rd6;
	setp.eq.s64 	%p10, %rd53, 0;
	selp.b64 	%rd54, 4294967295, 1, %p10;
	add.s64 	%rd55, %rd52, %rd54;
	and.b64  	%rd56, %rd47, %rd7;
	setp.eq.s64 	%p11, %rd56, 0;
	selp.b64 	%rd57, 4294967295, 1, %p11;
	add.s64 	%rd58, %rd55, %rd57;
	and.b64  	%rd59, %rd47, %rd8;
	setp.eq.s64 	%p12, %rd59, 0;
	selp.b64 	%rd60, 4294967295, 1, %p12;
	add.s64 	%rd61, %rd58, %rd60;
	and.b64  	%rd62, %rd47, %rd9;
	setp.eq.s64 	%p13, %rd62, 0;
	selp.b64 	%rd63, 4294967295, 1, %p13;
	add.s64 	%rd64, %rd61, %rd63;
	shr.u32 	%r130, %r160, 2;
	xor.b32  	%r131, %r130, %r160;
	shl.b32 	%r132, %r159, 4;
	shl.b32 	%r133, %r131, 1;
	xor.b32  	%r134, %r132, %r133;
	xor.b32  	%r135, %r134, %r159;
	xor.b32  	%r155, %r135, %r131;
	add.s32 	%r136, %r154, %r155;
	add.s32 	%r137, %r136, 362437;
	cvt.rn.f32.u32 	%f5, %r137;
	fma.rn.f32 	%f6, %f5, 0f2F800000, 0f2F000000;
	cvt.f64.f32 	%fd5, %f6;
	shl.b64 	%rd65, %rd64, 32;
	add.s64 	%rd66, %rd65, 25769803776;
	shr.s64 	%rd67, %rd66, 29;
	mov.u64 	%rd68, Boltz;
	add.s64 	%rd69, %rd68, %rd67;
	ld.const.f64 	%fd6, [%rd69];
	setp.gt.f64 	%p14, %fd6, %fd5;
	selp.b64 	%rd70, %rd47, 0, %p14;
	xor.b64  	%rd71, %rd70, %rd96;
	shl.b64 	%rd72, %rd46, %r128;
	and.b64  	%rd73, %rd72, %rd4;
	setp.eq.s64 	%p15, %rd73, 0;
	selp.b64 	%rd74, -1, 1, %p15;
	and.b64  	%rd75, %rd72, %rd5;
	setp.eq.s64 	%p16, %rd75, 0;
	selp.b64 	%rd76, -1, 1, %p16;
	add.s64 	%rd77, %rd74, %rd76;
	and.b64  	%rd78, %rd72, %rd6;
	setp.eq.s64 	%p17, %rd78, 0;
	selp.b64 	%rd79, 4294967295, 1, %p17;
	add.s64 	%rd80, %rd77, %rd79;
	and.b64  	%rd81, %rd72, %rd7;
	setp.eq.s64 	%p18, %rd81, 0;
	selp.b64 	%rd82, 4294967295, 1, %p18;
	add.s64 	%rd83, %rd80, %rd82;
	and.b64  	%rd84, %rd72, %rd8;
	setp.eq.s64 	%p19, %rd84, 0;
	selp.b64 	%rd85, 4294967295, 1, %p19;
	add.s64 	%rd86, %rd83, %rd85;
	and.b64  	%rd87, %rd72, %rd9;
	setp.eq.s64 	%p20, %rd87, 0;
	selp.b64 	%rd88, 4294967295, 1, %p20;
	add.s64 	%rd89, %rd86, %rd88;
	shr.u32 	%r138, %r158, 2;
	xor.b32  	%r139, %r138, %r158;
	shl.b32 	%r140, %r155, 4;
	shl.b32 	%r141, %r139, 1;
	xor.b32  	%r142, %r140, %r141;
	xor.b32  	%r143, %r142, %r155;
	xor.b32  	%r156, %r143, %r139;
	add.s32 	%r154, %r154, 724874;
	add.s32 	%r144, %r156, %r154;
	cvt.rn.f32.u32 	%f7, %r144;
	fma.rn.f32 	%f8, %f7, 0f2F800000, 0f2F000000;
	cvt.f64.f32 	%fd7, %f8;
	shl.b64 	%rd90, %rd89, 32;
	add.s64 	%rd91, %rd90, 25769803776;
	shr.s64 	%rd92, %rd91, 29;
	add.s64 	%rd93, %rd68, %rd92;
	ld.const.f64 	%fd8, [%rd93];
	setp.gt.f64 	%p21, %fd8, %fd7;
	selp.b64 	%rd94, %rd72, 0, %p21;
	xor.b64  	%rd96, %rd94, %rd71;
	add.s32 	%r157, %r157, 2;
	add.s64 	%rd95, %rd95, 2;
	setp.ne.s32 	%p22, %r157, 64;
	mov.u32 	%r158, %r31;
	mov.u32 	%r160, %r30;
	@%p22 bra 	$L__BB2_14;
	st.global.v2.u32 	[%rd10], {%r154, %r30};
	st.global.v2.u32 	[%rd10+8], {%r31, %r159};
	st.global.v2.u32 	[%rd10+16], {%r155, %r156};
	st.global.v2.u32 	[%rd10+24], {%r17, %r18};
	st.global.f32 	[%rd10+32], %f1;
	st.global.f64 	[%rd10+40], %fd1;
	mov.u32 	%r145, %tid.x;
	mov.u32 	%r146, %tid.z;
	mov.u32 	%r147, %tid.y;
	mul.lo.s32 	%r148, %r147, 6;
	mad.lo.s32 	%r149, %r146, 36, %r148;
	add.s32 	%r150, %r145, %r149;
	shl.b32 	%r151, %r150, 3;
	mov.u32 	%r152, _ZZ10mc_updatesiP17curandStateXORWOWPyiE11local_spins;
	add.s32 	%r153, %r152, %r151;
	st.shared.u64 	[%r153+344], %rd96;
	st.global.u64 	[%rd2], %rd96;
$L__BB2_16:
	bar.sync 	0;
	ret;

}


// ===== COMPILED SASS (sm_100) =====

	.target	sm_100

	.elftype	@"ET_EXEC"


//--------------------- .note.nv.tkinfo           --------------------------
	.section	.note.nv.tkinfo,"",@"SHT_NOTE"
	.sectionflags	@"SHF_NOTE_NV_TKINFO"
	.tkinfo
        /*0018*/ 	.word	0x00000002
        /*0030*/ 	.string	""
        /*0030*/ 	.string	"ptxas"
        /*0030*/ 	.string	"Cuda compilation tools, release 13.0, V13.0.88"
        /*0030*/ 	.string	"Build cuda_13.0.r13.0/compiler.36424714_0"
        /*0030*/ 	.string	"-arch sm_100 -m 64 "



//--------------------- .note.nv.cuinfo           --------------------------
	.section	.note.nv.cuinfo,"",@"SHT_NOTE"
	.sectionflags	@"SHF_NOTE_NV_CUINFO"
        /*0018*/ 	.short	0x0002
        /*001a*/ 	.short	0x0064
        /*001c*/ 	.short	0x0082
	.zero		2


//--------------------- .nv.info                  --------------------------
	.section	.nv.info,"",@"SHT_CUDA_INFO"
	.align	4


	//----- nvinfo : EIATTR_REGCOUNT
	.align		4
        /*0000*/ 	.byte	0x04, 0x2f
        /*0002*/ 	.short	(.L_13 - .L_12)
	.align		4
.L_12:
        /*0004*/ 	.word	index@(_Z9init_randiyP17curandStateXORWOW)
        /*0008*/ 	.word	0x00000020


	//----- nvinfo : EIATTR_FRAME_SIZE
	.align		4
.L_13:
        /*000c*/ 	.byte	0x04, 0x11
        /*000e*/ 	.short	(.L_15 - .L_14)
	.align		4
.L_14:
        /*0010*/ 	.word	index@(_Z9init_randiyP17curandStateXORWOW)
        /*0014*/ 	.word	0x00000000


	//----- nvinfo : EIATTR_REGCOUNT
	.align		4
.L_15:
        /*0018*/ 	.byte	0x04, 0x2f
        /*001a*/ 	.short	(.L_17 - .L_16)
	.align		4
.L_16:
        /*001c*/ 	.word	index@(_Z12display_dimsv)
        /*0020*/ 	.word	0x00000018


	//----- nvinfo : EIATTR_FRAME_SIZE
	.align		4
.L_17:
        /*0024*/ 	.byte	0x04, 0x11
        /*0026*/ 	.short	(.L_19 - .L_18)
	.align		4
.L_18:
        /*0028*/ 	.word	index@(_Z12display_dimsv)
        /*002c*/ 	.word	0x00000008


	//----- nvinfo : EIATTR_REGCOUNT
	.align		4
.L_19:
        /*0030*/ 	.byte	0x04, 0x2f
        /*0032*/ 	.short	(.L_21 - .L_20)
	.align		4
.L_20:
        /*0034*/ 	.word	index@(_Z10mc_updatesiP17curandStateXORWOWPyi)
        /*0038*/ 	.word	0x0000002d


	//----- nvinfo : EIATTR_FRAME_SIZE
	.align		4
.L_21:
        /*003c*/ 	.byte	0x04, 0x11
        /*003e*/ 	.short	(.L_23 - .L_22)
	.align		4
.L_22:
        /*0040*/ 	.word	index@($__internal_0_$__cuda_sm20_rem_u16)
        /*0044*/ 	.word	0x00000000


	//----- nvinfo : EIATTR_FRAME_SIZE
	.align		4
.L_23:
        /*0048*/ 	.byte	0x04, 0x11
        /*004a*/ 	.short	(.L_25 - .L_24)
	.align		4
.L_24:
        /*004c*/ 	.word	index@(_Z10mc_updatesiP17curandStateXORWOWPyi)
        /*0050*/ 	.word	0x00000000


	//----- nvinfo : EIATTR_MIN_STACK_SIZE
	.align		4
.L_25:
        /*0054*/ 	.byte	0x04, 0x12
        /*0056*/ 	.short	(.L_27 - .L_26)
	.align		4
.L_26:
        /*0058*/ 	.word	index@(_Z10mc_updatesiP17curandStateXORWOWPyi)
        /*005c*/ 	.word	0x00000000


	//----- nvinfo : EIATTR_MIN_STACK_SIZE
	.align		4
.L_27:
        /*0060*/ 	.byte	0x04, 0x12
        /*0062*/ 	.short	(.L_29 - .L_28)
	.align		4
.L_28:
        /*0064*/ 	.word	index@(_Z12display_dimsv)
        /*0068*/ 	.word	0x00000008


	//----- nvinfo : EIATTR_MIN_STACK_SIZE
	.align		4
.L_29:
        /*006c*/ 	.byte	0x04, 0x12
        /*006e*/ 	.short	(.L_31 - .L_30)
	.align		4
.L_30:
        /*0070*/ 	.word	index@(_Z9init_randiyP17curandStateXORWOW)
        /*0074*/ 	.word	0x00000000
.L_31:


//--------------------- .nv.compat                --------------------------
	.section	.nv.compat,"",@"SHT_CUDA_COMPAT_INFO"
	.align	4
        /*0000*/ 	.byte	0x02, 0x09, 0x00, 0x00, 0x02, 0x02, 0x01, 0x00, 0x02, 0x05, 0x05, 0x00, 0x03, 0x07, 0x01, 0x01
        /*0010*/ 	.byte	0x02, 0x03, 0x00, 0x00, 0x02, 0x06, 0x01, 0x00, 0x04, 0x0b, 0x08, 0x00, 0x01, 0x00, 0x00, 0x00
        /*0020*/ 	.byte	0x00, 0x00, 0x00, 0x00


//--------------------- .nv.info._Z10mc_updatesiP17curandStateXORWOWPyi --------------------------
	.section	.nv.info._Z10mc_updatesiP17curandStateXORWOWPyi,"",@"SHT_CUDA_INFO"
	.sectionflags	@""
	.align	4


	//----- nvinfo : EIATTR_CUDA_API_VERSION
	.align		4
        /*0000*/ 	.byte	0x04, 0x37
        /*0002*/ 	.short	(.L_33 - .L_32)
.L_32:
        /*0004*/ 	.word	0x00000082


	//----- nvinfo : EIATTR_KPARAM_INFO
	.align		4
.L_33:
        /*0008*/ 	.byte	0x04, 0x17
        /*000a*/ 	.short	(.L_35 - .L_34)
.L_34:
        /*000c*/ 	.word	0x00000000
        /*0010*/ 	.short	0x0003
        /*0012*/ 	.short	0x0018
        /*0014*/ 	.byte	0x00, 0xf0, 0x11, 0x00


	//----- nvinfo : EIATTR_KPARAM_INFO
	.align		4
.L_35:
        /*0018*/ 	.byte	0x04, 0x17
        /*001a*/ 	.short	(.L_37 - .L_36)
.L_36:
        /*001c*/ 	.word	0x00000000
        /*0020*/ 	.short	0x0002
        /*0022*/ 	.short	0x0010
        /*0024*/ 	.byte	0x00, 0xf5, 0x21, 0x00


	//----- nvinfo : EIATTR_KPARAM_INFO
	.align		4
.L_37:
        /*0028*/ 	.byte	0x04, 0x17
        /*002a*/ 	.short	(.L_39 - .L_38)
.L_38:
        /*002c*/ 	.word	0x00000000
        /*0030*/ 	.short	0x0001
        /*0032*/ 	.short	0x0008
        /*0034*/ 	.byte	0x00, 0xf5, 0x21, 0x00


	//----- nvinfo : EIATTR_KPARAM_INFO
	.align		4
.L_39:
        /*0038*/ 	.byte	0x04, 0x17
        /*003a*/ 	.short	(.L_41 - .L_40)
.L_40:
        /*003c*/ 	.word	0x00000000
        /*0040*/ 	.short	0x0000
        /*0042*/ 	.short	0x0000
        /*0044*/ 	.byte	0x00, 0xf0, 0x11, 0x00


	//----- nvinfo : EIATTR_SPARSE_MMA_MASK
	.align		4
.L_41:
        /*0048*/ 	.byte	0x03, 0x50
        /*004a*/ 	.short	0x0000


	//----- nvinfo : EIATTR_MAXREG_COUNT
	.align		4
        /*004c*/ 	.byte	0x03, 0x1b
        /*004e*/ 	.short	0x00ff


	//----- nvinfo : EIATTR_NUM_BARRIERS
	.align		4
        /*0050*/ 	.byte	0x02, 0x4c
        /*0052*/ 	.byte	0x01
	.zero		1


	//----- nvinfo : EIATTR_MERCURY_ISA_VERSION
	.align		4
        /*0054*/ 	.byte	0x03, 0x5f
        /*0056*/ 	.short	0x0101


	//----- nvinfo : EIATTR_VRC_CTA_INIT_COUNT
	.align		4
        /*0058*/ 	.byte	0x02, 0x4a
	.zero		1
	.zero		1


	//----- nvinfo : EIATTR_EXIT_INSTR_OFFSETS
	.align		4
        /*005c*/ 	.byte	0x04, 0x1c
        /*005e*/ 	.short	(.L_43 - .L_42)


	//   ....[0]....
.L_42:
        /*0060*/ 	.word	0x00001560


	//----- nvinfo : EIATTR_CRS_STACK_SIZE
	.align		4
.L_43:
        /*0064*/ 	.byte	0x04, 0x1e
        /*0066*/ 	.short	(.L_45 - .L_44)
.L_44:
        /*0068*/ 	.word	0x00000000


	//----- nvinfo : EIATTR_CBANK_PARAM_SIZE
	.align		4
.L_45:
        /*006c*/ 	.byte	0x03, 0x19
        /*006e*/ 	.short	0x001c


	//----- nvinfo : EIATTR_PARAM_CBANK
	.align		4
        /*0070*/ 	.byte	0x04, 0x0a
        /*0072*/ 	.short	(.L_47 - .L_46)
	.align		4
.L_46:
        /*0074*/ 	.word	index@(.nv.constant0._Z10mc_updatesiP17curandStateXORWOWPyi)
        /*0078*/ 	.short	0x0380
        /*007a*/ 	.short	0x001c


	//----- nvinfo : EIATTR_SW_WAR
	.align		4
.L_47:
        /*007c*/ 	.byte	0x04, 0x36
        /*007e*/ 	.short	(.L_49 - .L_48)
.L_48:
        /*0080*/ 	.word	0x00000008
.L_49:


//--------------------- .nv.info._Z12display_dimsv --------------------------
	.section	.nv.info._Z12display_dimsv,"",@"SHT_CUDA_INFO"
	.sectionflags	@""
	.align	4


	//----- nvinfo : EIATTR_CUDA_API_VERSION
	.align		4
        /*0000*/ 	.byte	0x04, 0x37
        /*0002*/ 	.short	(.L_51 - .L_50)
.L_50:
        /*0004*/ 	.word	0x00000082


	//----- nvinfo : EIATTR_SPARSE_MMA_MASK
	.align		4
.L_51:
        /*0008*/ 	.byte	0x03, 0x50
        /*000a*/ 	.short	0x0000


	//----- nvinfo : EIATTR_MAXREG_COUNT
	.align		4
        /*000c*/ 	.byte	0x03, 0x1b
        /*000e*/ 	.short	0x00ff


	//----- nvinfo : EIATTR_NUM_BARRIERS
	.align		4
        /*0010*/ 	.byte	0x02, 0x4c
        /*0012*/ 	.byte	0x01
	.zero		1


	//----- nvinfo : EIATTR_EXTERNS
	.align		4
        /*0014*/ 	.byte	0x04, 0x0f
        /*0016*/ 	.short	(.L_53 - .L_52)


	//   ....[0]....
	.align		4
.L_52:
        /*0018*/ 	.word	index@(vprintf)


	//----- nvinfo : EIATTR_MERCURY_ISA_VERSION
	.align		4
.L_53:
        /*001c*/ 	.byte	0x03, 0x5f
        /*001e*/ 	.short	0x0101


	//----- nvinfo : EIATTR_VRC_CTA_INIT_COUNT
	.align		4
        /*0020*/ 	.byte	0x02, 0x4a
	.zero		1
	.zero		1


	//----- nvinfo : EIATTR_SYSCALL_OFFSETS
	.align		4
        /*0024*/ 	.byte	0x04, 0x46
        /*0026*/ 	.short	(.L_55 - .L_54)


	//   ....[0]....
.L_54:
        /*0028*/ 	.word	0x00000190


	//   ....[1]....
        /*002c*/ 	.word	0x00000230


	//----- nvinfo : EIATTR_EXIT_INSTR_OFFSETS
	.align		4
.L_55:
        /*0030*/ 	.byte	0x04, 0x1c
        /*0032*/ 	.short	(.L_57 - .L_56)


	//   ....[0]....
.L_56:
        /*0034*/ 	.word	0x00000260


	//----- nvinfo : EIATTR_CRS_STACK_SIZE
	.align		4
.L_57:
        /*0038*/ 	.byte	0x04, 0x1e
        /*003a*/ 	.short	(.L_59 - .L_58)
.L_58:
        /*003c*/ 	.word	0x00000000


	//----- nvinfo : EIATTR_SW_WAR
	.align		4
.L_59:
        /*0040*/ 	.byte	0x04, 0x36
        /*0042*/ 	.short	(.L_61 - .L_60)
.L_60:
        /*0044*/ 	.word	0x00000008
.L_61:


//--------------------- .nv.info._Z9init_randiyP17curandStateXORWOW --------------------------
	.section	.nv.info._Z9init_randiyP17curandStateXORWOW,"",@"SHT_CUDA_INFO"
	.sectionflags	@""
	.align	4


	//----- nvinfo : EIATTR_CUDA_API_VERSION
	.align		4
        /*0000*/ 	.byte	0x04, 0x37
        /*0002*/ 	.short	(.L_63 - .L_62)
.L_62:
        /*0004*/ 	.word	0x00000082


	//----- nvinfo : EIATTR_KPARAM_INFO
	.align		4
.L_63:
        /*0008*/ 	.byte	0x04, 0x17
        /*000a*/ 	.short	(.L_65 - .L_64)
.L_64:
        /*000c*/ 	.word	0x00000000
        /*0010*/ 	.short	0x0002
        /*0012*/ 	.short	0x0010
        /*0014*/ 	.byte	0x00, 0xf5, 0x21, 0x00


	//----- nvinfo : EIATTR_KPARAM_INFO
	.align		4
.L_65:
        /*0018*/ 	.byte	0x04, 0x17
        /*001a*/ 	.short	(.L_67 - .L_66)
.L_66:
        /*001c*/ 	.word	0x00000000
        /*0020*/ 	.short	0x0001
        /*0022*/ 	.short	0x0008
        /*0024*/ 	.byte	0x00, 0xf0, 0x21, 0x00


	//----- nvinfo : EIATTR_KPARAM_INFO
	.align		4
.L_67:
        /*0028*/ 	.byte	0x04, 0x17
        /*002a*/ 	.short	(.L_69 - .L_68)
.L_68:
        /*002c*/ 	.word	0x00000000
        /*0030*/ 	.short	0x0000
        /*0032*/ 	.short	0x0000
        /*0034*/ 	.byte	0x00, 0xf0, 0x11, 0x00


	//----- nvinfo : EIATTR_SPARSE_MMA_MASK
	.align		4
.L_69:
        /*0038*/ 	.byte	0x03, 0x50
        /*003a*/ 	.short	0x0000


	//----- nvinfo : EIATTR_MAXREG_COUNT
	.align		4
        /*003c*/ 	.byte	0x03, 0x1b
        /*003e*/ 	.short	0x00ff


	//----- nvinfo : EIATTR_NUM_BARRIERS
	.align		4
        /*0040*/ 	.byte	0x02, 0x4c
        /*0042*/ 	.byte	0x01
	.zero		1


	//----- nvinfo : EIATTR_MERCURY_ISA_VERSION
	.align		4
        /*0044*/ 	.byte	0x03, 0x5f
        /*0046*/ 	.short	0x0101


	//----- nvinfo : EIATTR_VRC_CTA_INIT_COUNT
	.align		4
        /*0048*/ 	.byte	0x02, 0x4a
	.zero		1
	.zero		1


	//----- nvinfo : EIATTR_EXIT_INSTR_OFFSETS
	.align		4
        /*004c*/ 	.byte	0x04, 0x1c
        /*004e*/ 	.short	(.L_71 - .L_70)


	//   ....[0]....
.L_70:
        /*0050*/ 	.word	0x00001cd0


	//----- nvinfo : EIATTR_CRS_STACK_SIZE
	.align		4
.L_71:
        /*0054*/ 	.byte	0x04, 0x1e
        /*0056*/ 	.short	(.L_73 - .L_72)
.L_72:
        /*0058*/ 	.word	0x00000000


	//----- nvinfo : EIATTR_CBANK_PARAM_SIZE
	.align		4
.L_73:
        /*005c*/ 	.byte	0x03, 0x19
        /*005e*/ 	.short	0x0018


	//----- nvinfo : EIATTR_PARAM_CBANK
	.align		4
        /*0060*/ 	.byte	0x04, 0x0a
        /*0062*/ 	.short	(.L_75 - .L_74)
	.align		4
.L_74:
        /*0064*/ 	.word	index@(.nv.constant0._Z9init_randiyP17curandStateXORWOW)
        /*0068*/ 	.short	0x0380
        /*006a*/ 	.short	0x0018


	//----- nvinfo : EIATTR_SW_WAR
	.align		4
.L_75:
        /*006c*/ 	.byte	0x04, 0x36
        /*006e*/ 	.short	(.L_77 - .L_76)
.L_76:
        /*0070*/ 	.word	0x00000008
.L_77:


//--------------------- .nv.callgraph             --------------------------
	.section	.nv.callgraph,"",@"SHT_CUDA_CALLGRAPH"
	.align	4
	.sectionentsize	8
	.align		4
        /*0000*/ 	.word	0x00000000
	.align		4
        /*0004*/ 	.word	0xffffffff
	.align		4
        /*0008*/ 	.word	index@(_Z12display_dimsv)
	.align		4
        /*000c*/ 	.word	index@(vprintf)
	.align		4
        /*0010*/ 	.word	0x00000000
	.align		4
        /*0014*/ 	.word	0xfffffffe
	.align		4
        /*0018*/ 	.word	0x00000000
	.align		4
        /*001c*/ 	.word	0xfffffffd
	.align		4
        /*0020*/ 	.word	0x00000000
	.align		4
        /*0024*/ 	.word	0xfffffffc


//--------------------- .nv.constant4             --------------------------
	.section	.nv.constant4,"a",@progbits
	.align	8
	.align		8
.nv.constant4:
        /*0000*/ 	.dword	precalc_xorwow_matrix
	.align		8
        /*0008*/ 	.dword	precalc_xorwow_offset_matrix
	.align		8
        /*0010*/ 	.dword	mrg32k3aM1
	.align		8
        /*0018*/ 	.dword	mrg32k3aM2
	.align		8
        /*0020*/ 	.dword	mrg32k3aM1SubSeq
	.align		8
        /*0028*/ 	.dword	mrg32k3aM2SubSeq
	.align		8
        /*0030*/ 	.dword	mrg32k3aM1Seq
	.align		8
        /*0038*/ 	.dword	mrg32k3aM2Seq
	.align		8
        /*0040*/ 	.dword	$str
	.align		8
        /*0048*/ 	.dword	$str$1
	.align		8
        /*0050*/ 	.dword	vprintf


//--------------------- .nv.constant3             --------------------------
	.section	.nv.constant3,"a",@progbits
	.align	8
.nv.constant3:
	.type		__cr_lgamma_table,@object
	.size		__cr_lgamma_table,(Boltz - __cr_lgamma_table)
__cr_lgamma_table:
        /*0000*/ 	.byte	0x00, 0x00, 0x00, 0x00, 0x00, 0x00, 0x00, 0x00, 0x00, 0x00, 0x00, 0x00, 0x00, 0x00, 0x00, 0x00
        /*0010*/ 	.byte	0xef, 0x39, 0xfa, 0xfe, 0x42, 0x2e, 0xe6, 0x3f, 0x02, 0x20, 0x2a, 0xfa, 0x0b, 0xab, 0xfc, 0x3f
        /*0020*/ 	.byte	0xf9, 0x2c, 0x92, 0x7c, 0xa7, 0x6c, 0x09, 0x40, 0xc9, 0x79, 0x44, 0x3c, 0x64, 0x26, 0x13, 0x40
        /*0030*/ 	.byte	0xca, 0x01, 0xcf, 0x3a, 0x27, 0x51, 0x1a, 0x40, 0x30, 0xcc, 0x2d, 0xf3, 0xe1, 0x0c, 0x21, 0x40
        /*0040*/ 	.byte	0x0d, 0xb7, 0xfc, 0x82, 0x8e, 0x35, 0x25, 0x40
	.type		Boltz,@object
	.size		Boltz,(.L_9 - Boltz)
Boltz:
	.zero		104
.L_9:


//--------------------- .text._Z10mc_updatesiP17curandStateXORWOWPyi --------------------------
	.section	.text._Z10mc_updatesiP17curandStateXORWOWPyi,"ax",@progbits
	.align	128
        .global         _Z10mc_updatesiP17curandStateXORWOWPyi
        .type           _Z10mc_updatesiP17curandStateXORWOWPyi,@function
        .size           _Z10mc_updatesiP17curandStateXORWOWPyi,(.L_x_32 - _Z10mc_updatesiP17curandStateXORWOWPyi)
        .other          _Z10mc_updatesiP17curandStateXORWOWPyi,@"STO_CUDA_ENTRY STV_DEFAULT"
_Z10mc_updatesiP17curandStateXORWOWPyi:
.text._Z10mc_updatesiP17curandStateXORWOWPyi:
[----:B------:R-:W-:Y:S01]  /*0000*/  LDC R1, c[0x0][0x37c] ;  /* 0x0000df00ff017b82 */ /* 0x000fe20000000800 */
[----:B------:R-:W0:Y:S01]  /*0010*/  S2R R15, SR_CTAID.Z ;  /* 0x00000000000f7919 */ /* 0x000e220000002700 */
[----:B------:R-:W1:Y:S01]  /*0020*/  LDCU UR7, c[0x0][0x380] ;  /* 0x00007000ff0777ac */ /* 0x000e620008000800 */
[----:B------:R-:W0:Y:S01]  /*0030*/  S2R R0, SR_TID.Z ;  /* 0x0000000000007919 */ /* 0x000e220000002300 */
[----:B------:R-:W2:Y:S01]  /*0040*/  LDCU UR4, c[0x0][0x360] ;  /* 0x00006c00ff0477ac */ /* 0x000ea20008000800 */
[----:B------:R-:W3:Y:S01]  /*0050*/  S2R R5, SR_TID.Y ;  /* 0x0000000000057919 */ /* 0x000ee20000002200 */
[----:B------:R-:W3:Y:S01]  /*0060*/  LDCU UR5, c[0x0][0x364] ;  /* 0x00006c80ff0577ac */ /* 0x000ee20008000800 */
[----:B------:R-:W3:Y:S01]  /*0070*/  S2R R14, SR_CTAID.Y ;  /* 0x00000000000e7919 */ /* 0x000ee20000002600 */
[----:B------:R-:W0:Y:S01]  /*0080*/  LDCU UR6, c[0x0][0x368] ;  /* 0x00006d00ff0677ac */ /* 0x000e220008000800 */
[----:B------:R-:W2:Y:S01]  /*0090*/  S2R R7, SR_TID.X ;  /* 0x0000000000077919 */ /* 0x000ea20000002100 */
[----:B------:R-:W4:Y:S01]  /*00a0*/  LDCU.64 UR8, c[0x0][0x390] ;  /* 0x00007200ff0877ac */ /* 0x000f220008000a00 */
[----:B-1----:R-:W-:Y:S01]  /*00b0*/  IMAD.U32 R10, RZ, RZ, UR7 ;  /* 0x00000007ff0a7e24 */ /* 0x002fe2000f8e00ff */
[----:B------:R-:W2:Y:S03]  /*00c0*/  S2R R16, SR_CTAID.X ;  /* 0x0000000000107919 */ /* 0x000ea60000002500 */
[----:B------:R-:W-:-:S02]  /*00d0*/  IMAD R6, R10, R10, RZ ;  /* 0x0000000a0a067224 */ /* 0x000fc400078e02ff */
[----:B----4-:R-:W-:Y:S02]  /*00e0*/  IMAD.U32 R2, RZ, RZ, UR8 ;  /* 0x00000008ff027e24 */ /* 0x010fe4000f8e00ff */
[----:B0-----:R-:W-:Y:S01]  /*00f0*/  IMAD R17, R15, UR6, R0 ;  /* 0x000000060f117c24 */ /* 0x001fe2000f8e0200 */
[----:B------:R-:W0:Y:S01]  /*0100*/  LDCU.64 UR6, c[0x0][0x358] ;  /* 0x00006b00ff0677ac */ /* 0x000e220008000a00 */
[----:B------:R-:W-:Y:S02]  /*0110*/  IMAD.U32 R3, RZ, RZ, UR9 ;  /* 0x00000009ff037e24 */ /* 0x000fe4000f8e00ff */
[----:B------:R-:W-:Y:S02]  /*0120*/  IMAD R17, R6, R17, RZ ;  /* 0x0000001106117224 */ /* 0x000fe400078e02ff */
[----:B---3--:R-:W-:-:S04]  /*0130*/  IMAD R9, R14, UR5, R5 ;  /* 0x000000050e097c24 */ /* 0x008fc8000f8e0205 */
[----:B------:R-:W-:Y:S02]  /*0140*/  IMAD R19, R9, R10, R17 ;  /* 0x0000000a09137224 */ /* 0x000fe400078e0211 */
[----:B--2---:R-:W-:-:S04]  /*0150*/  IMAD R8, R16, UR4, R7 ;  /* 0x0000000410087c24 */ /* 0x004fc8000f8e0207 */
[----:B------:R-:W-:-:S04]  /*0160*/  IMAD.IADD R11, R8, 0x1, R19 ;  /* 0x00000001080b7824 */ /* 0x000fc800078e0213 */
[----:B------:R-:W-:-:S05]  /*0170*/  IMAD.WIDE R12, R11, 0x8, R2 ;  /* 0x000000080b0c7825 */ /* 0x000fca00078e0202 */
[----:B0-----:R-:W2:Y:S01]  /*0180*/  LDG.E.64 R22, desc[UR6][R12.64] ;  /* 0x000000060c167981 */ /* 0x001ea2000c1e1b00 */
[----:B------:R-:W0:Y:S01]  /*0190*/  S2UR UR5, SR_CgaCtaId ;  /* 0x00000000000579c3 */ /* 0x000e220000008800 */
[----:B------:R-:W-:Y:S01]  /*01a0*/  IMAD R4, R5, 0x6, RZ ;  /* 0x0000000605047824 */ /* 0x000fe200078e02ff */
[----:B------:R-:W-:Y:S01]  /*01b0*/  UMOV UR4, 0x400 ;  /* 0x0000040000047882 */ /* 0x000fe20000000000 */
[----:B------:R-:W-:Y:S01]  /*01c0*/  ISETP.NE.AND P0, PT, R7, 0x3, PT ;  /* 0x000000030700780c */ /* 0x000fe20003f05270 */
[----:B------:R-:W-:Y:S01]  /*01d0*/  BSSY.RECONVERGENT B0, `(.L_x_0) ;  /* 0x000003b000007945 */ /* 0x000fe20003800200 */
[----:B------:R-:W-:-:S04]  /*01e0*/  IMAD R31, R0, 0x24, R4 ;  /* 0x00000024001f7824 */ /* 0x000fc800078e0204 */
[----:B------:R-:W-:Y:S01]  /*01f0*/  IMAD.IADD R20, R31, 0x1, R7 ;  /* 0x000000011f147824 */ /* 0x000fe200078e0207 */
[----:B0-----:R-:W-:-:S06]  /*0200*/  ULEA UR4, UR5, UR4, 0x18 ;  /* 0x0000000405047291 */ /* 0x001fcc000f8ec0ff */
[----:B------:R-:W-:-:S05]  /*0210*/  LEA R20, R20, UR4, 0x3 ;  /* 0x0000000414147c11 */ /* 0x000fca000f8e18ff */
[----:B--2---:R0:W-:Y:S01]  /*0220*/  STS.64 [R20+0x158], R22 ;  /* 0x0001581614007388 */ /* 0x0041e20000000a00 */
[----:B------:R-:W-:Y:S05]  /*0230*/  @!P0 BRA `(.L_x_1) ;  /* 0x0000000000708947 */ /* 0x000fea0003800000 */
[----:B------:R-:W-:-:S13]  /*0240*/  ISETP.NE.AND P0, PT, R7, RZ, PT ;  /* 0x000000ff0700720c */ /* 0x000fda0003f05270 */
[----:B------:R-:W-:Y:S05]  /*0250*/  @P0 BRA `(.L_x_2) ;  /* 0x0000000000c80947 */ /* 0x000fea0003800000 */
[----:B------:R-:W1:Y:S02]  /*0260*/  LDC R21, c[0x0][0x370] ;  /* 0x0000dc00ff157b82 */ /* 0x000e640000000800 */
[----:B-1----:R-:W1:Y:S01]  /*0270*/  I2F.U32.RP R18, R21 ;  /* 0x0000001500127306 */ /* 0x002e620000209000 */
[----:B------:R-:W-:Y:S02]  /*0280*/  IADD3 R16, PT, PT, R16, -0x1, R21 ;  /* 0xffffffff10107810 */ /* 0x000fe40007ffe015 */
[----:B------:R-:W-:-:S05]  /*0290*/  ISETP.NE.U32.AND P1, PT, R21, RZ, PT ;  /* 0x000000ff1500720c */ /* 0x000fca0003f25070 */
[----:B-1----:R-:W0:Y:S02]  /*02a0*/  MUFU.RCP R18, R18 ;  /* 0x0000001200127308 */ /* 0x002e240000001000 */
[----:B0-----:R-:W-:-:S06]  /*02b0*/  VIADD R22, R18, 0xffffffe ;  /* 0x0ffffffe12167836 */ /* 0x001fcc0000000000 */
[----:B------:R0:W1:Y:S02]  /*02c0*/  F2I.FTZ.U32.TRUNC.NTZ R23, R22 ;  /* 0x0000001600177305 */ /* 0x000064000021f000 */
[----:B0-----:R-:W-:Y:S02]  /*02d0*/  IMAD.MOV.U32 R22, RZ, RZ, RZ ;  /* 0x000000ffff167224 */ /* 0x001fe400078e00ff */
[----:B-1----:R-:W-:-:S04]  /*02e0*/  IMAD.MOV R24, RZ, RZ, -R23 ;  /* 0x000000ffff187224 */ /* 0x002fc800078e0a17 */
[----:B------:R-:W-:-:S04]  /*02f0*/  IMAD R25, R24, R21, RZ ;  /* 0x0000001518197224 */ /* 0x000fc800078e02ff */
[----:B------:R-:W-:-:S06]  /*0300*/  IMAD.HI.U32 R23, R23, R25, R22 ;  /* 0x0000001917177227 */ /* 0x000fcc00078e0016 */
[----:B------:R-:W-:-:S04]  /*0310*/  IMAD.HI.U32 R23, R23, R16, RZ ;  /* 0x0000001017177227 */ /* 0x000fc800078e00ff */
[----:B------:R-:W-:-:S04]  /*0320*/  IMAD.MOV R23, RZ, RZ, -R23 ;  /* 0x000000ffff177224 */ /* 0x000fc800078e0a17 */
[----:B------:R-:W-:-:S05]  /*0330*/  IMAD R16, R21, R23, R16 ;  /* 0x0000001715107224 */ /* 0x000fca00078e0210 */
[----:B------:R-:W-:-:S13]  /*0340*/  ISETP.GE.U32.AND P0, PT, R16, R21, PT ;  /* 0x000000151000720c */ /* 0x000fda0003f06070 */
[----:B------:R-:W-:-:S05]  /*0350*/  @P0 IMAD.IADD R16, R16, 0x1, -R21 ;  /* 0x0000000110100824 */ /* 0x000fca00078e0a15 */
[----:B------:R-:W-:-:S13]  /*0360*/  ISETP.GE.U32.AND P0, PT, R16, R21, PT ;  /* 0x000000151000720c */ /* 0x000fda0003f06070 */
[----:B------:R-:W-:Y:S01]  /*0370*/  @P0 IMAD.IADD R16, R16, 0x1, -R21 ;  /* 0x0000000110100824 */ /* 0x000fe200078e0a15 */
[----:B------:R-:W-:-:S05]  /*0380*/  @!P1 LOP3.LUT R16, RZ, R21, RZ, 0x33, !PT ;  /* 0x00000015ff109212 */ /* 0x000fca00078e33ff */
[----:B------:R-:W-:-:S04]  /*0390*/  IMAD R16, R16, 0x4, R19 ;  /* 0x0000000410107824 */ /* 0x000fc800078e0213 */
[----:B------:R-:W-:-:S04]  /*03a0*/  VIADD R19, R16, 0x3 ;  /* 0x0000000310137836 */ /* 0x000fc80000000000 */
[----:B------:R-:W-:-:S06]  /*03b0*/  IMAD.WIDE R18, R19, 0x8, R2 ;  /* 0x0000000813127825 */ /* 0x000fcc00078e0202 */
[----:B------:R-:W2:Y:S01]  /*03c0*/  LDG.E.64 R18, desc[UR6][R18.64] ;  /* 0x0000000612127981 */ /* 0x000ea2000c1e1b00 */
[----:B------:R-:W-:-:S05]  /*03d0*/  LEA R21, R31, UR4, 0x3 ;  /* 0x000000041f157c11 */ /* 0x000fca000f8e18ff */
[----:B--2---:R1:W-:Y:S01]  /*03e0*/  STS.64 [R21+0x150], R18 ;  /* 0x0001501215007388 */ /* 0x0043e20000000a00 */
[----:B------:R-:W-:Y:S05]  /*03f0*/  BRA `(.L_x_2) ;  /* 0x0000000000607947 */ /* 0x000fea0003800000 */
.L_x_1:
[----:B------:R-:W1:Y:S01]  /*0400*/  LDCU UR5, c[0x0][0x370] ;  /* 0x00006e00ff0577ac */ /* 0x000e620008000800 */
[----:B------:R-:W-:Y:S01]  /*0410*/  VIADD R16, R16, 0x1 ;  /* 0x0000000110107836 */ /* 0x000fe20000000000 */
[----:B-1----:R-:W1:Y:S01]  /*0420*/  I2F.U32.RP R18, UR5 ;  /* 0x0000000500127d06 */ /* 0x002e620008209000 */
[----:B------:R-:W-:-:S07]  /*0430*/  ISETP.NE.U32.AND P1, PT, RZ, UR5, PT ;  /* 0x00000005ff007c0c */ /* 0x000fce000bf25070 */
[----:B-1----:R-:W0:Y:S02]  /*0440*/  MUFU.RCP R18, R18 ;  /* 0x0000001200127308 */ /* 0x002e240000001000 */
[----:B0-----:R-:W-:-:S06]  /*0450*/  VIADD R22, R18, 0xffffffe ;  /* 0x0ffffffe12167836 */ /* 0x001fcc0000000000 */
[----:B------:R0:W1:Y:S02]  /*0460*/  F2I.FTZ.U32.TRUNC.NTZ R23, R22 ;  /* 0x0000001600177305 */ /* 0x000064000021f000 */
[----:B0-----:R-:W-:Y:S02]  /*0470*/  IMAD.MOV.U32 R22, RZ, RZ, RZ ;  /* 0x000000ffff167224 */ /* 0x001fe400078e00ff */
[----:B-1----:R-:W-:-:S04]  /*0480*/  IMAD.MOV R21, RZ, RZ, -R23 ;  /* 0x000000ffff157224 */ /* 0x002fc800078e0a17 */
[----:B------:R-:W-:-:S04]  /*0490*/  IMAD R21, R21, UR5, RZ ;  /* 0x0000000515157c24 */ /* 0x000fc8000f8e02ff */
[----:B------:R-:W-:-:S06]  /*04a0*/  IMAD.HI.U32 R23, R23, R21, R22 ;  /* 0x0000001517177227 */ /* 0x000fcc00078e0016 */
[----:B------:R-:W-:-:S04]  /*04b0*/  IMAD.HI.U32 R23, R23, R16, RZ ;  /* 0x0000001017177227 */ /* 0x000fc800078e00ff */
[----:B------:R-:W-:-:S04]  /*04c0*/  IMAD.MOV R23, RZ, RZ, -R23 ;  /* 0x000000ffff177224 */ /* 0x000fc800078e0a17 */
[----:B------:R-:W-:-:S05]  /*04d0*/  IMAD R16, R23, UR5, R16 ;  /* 0x0000000517107c24 */ /* 0x000fca000f8e0210 */
[----:B------:R-:W-:-:S13]  /*04e0*/  ISETP.GE.U32.AND P0, PT, R16, UR5, PT ;  /* 0x0000000510007c0c */ /* 0x000fda000bf06070 */
[----:B------:R-:W-:-:S05]  /*04f0*/  @P0 VIADD R16, R16, -UR5 ;  /* 0x8000000510100c36 */ /* 0x000fca0008000000 */
[----:B------:R-:W-:-:S13]  /*0500*/  ISETP.GE.U32.AND P0, PT, R16, UR5, PT ;  /* 0x0000000510007c0c */ /* 0x000fda000bf06070 */
[----:B------:R-:W-:Y:S01]  /*0510*/  @P0 VIADD R16, R16, -UR5 ;  /* 0x8000000510100c36 */ /* 0x000fe20008000000 */
[----:B------:R-:W-:-:S05]  /*0520*/  @!P1 LOP3.LUT R16, RZ, UR5, RZ, 0x33, !PT ;  /* 0x00000005ff109c12 */ /* 0x000fca000f8e33ff */
[----:B------:R-:W-:-:S04]  /*0530*/  IMAD R19, R16, 0x4, R19 ;  /* 0x0000000410137824 */ /* 0x000fc800078e0213 */
[----:B------:R-:W-:-:S06]  /*0540*/  IMAD.WIDE R18, R19, 0x8, R2 ;  /* 0x0000000813127825 */ /* 0x000fcc00078e0202 */
[----:B------:R-:W2:Y:S01]  /*0550*/  LDG.E.64 R18, desc[UR6][R18.64] ;  /* 0x0000000612127981 */ /* 0x000ea2000c1e1b00 */
[----:B------:R-:W-:-:S05]  /*0560*/  LEA R21, R31, UR4, 0x3 ;  /* 0x000000041f157c11 */ /* 0x000fca000f8e18ff */
[----:B--2---:R0:W-:Y:S02]  /*0570*/  STS.64 [R21+0x178], R18 ;  /* 0x0001781215007388 */ /* 0x0041e40000000a00 */
.L_x_2:
[----:B------:R-:W-:Y:S05]  /*0580*/  BSYNC.RECONVERGENT B0 ;  /* 0x0000000000007941 */ /* 0x000fea0003800200 */
.L_x_0:
[----:B------:R-:W-:Y:S01]  /*0590*/  ISETP.NE.AND P0, PT, R5, 0x3, PT ;  /* 0x000000030500780c */ /* 0x000fe20003f05270 */
[----:B------:R-:W-:-:S12]  /*05a0*/  BSSY.RECONVERGENT B0, `(.L_x_3) ;  /* 0x0000035000007945 */ /* 0x000fd80003800200 */
[----:B------:R-:W-:Y:S05]  /*05b0*/  @!P0 BRA `(.L_x_4) ;  /* 0x0000000000788947 */ /* 0x000fea0003800000 */
[----:B------:R-:W-:-:S13]  /*05c0*/  ISETP.NE.AND P0, PT, R5, RZ, PT ;  /* 0x000000ff0500720c */ /* 0x000fda0003f05270 */
[----:B------:R-:W-:Y:S05]  /*05d0*/  @P0 BRA `(.L_x_5) ;  /* 0x0000000000c40947 */ /* 0x000fea0003800000 */
[----:B01----:R-:W0:Y:S02]  /*05e0*/  LDC R21, c[0x0][0x374] ;  /* 0x0000dd00ff157b82 */ /* 0x003e240000000800 */
[----:B0-----:R-:W0:Y:S01]  /*05f0*/  I2F.U32.RP R16, R21 ;  /* 0x0000001500107306 */ /* 0x001e220000209000 */
[----:B------:R-:W-:Y:S02]  /*0600*/  IADD3 R14, PT, PT, R14, -0x1, R21 ;  /* 0xffffffff0e0e7810 */ /* 0x000fe40007ffe015 */
[----:B------:R-:W-:-:S05]  /*0610*/  ISETP.NE.U32.AND P1, PT, R21, RZ, PT ;  /* 0x000000ff1500720c */ /* 0x000fca0003f25070 */
[----:B0-----:R-:W0:Y:S02]  /*0620*/  MUFU.RCP R16, R16 ;  /* 0x0000001000107308 */ /* 0x001e240000001000 */
[----:B0-----:R-:W-:Y:S02]  /*0630*/  VIADD R18, R16, 0xffffffe ;  /* 0x0ffffffe10127836 */ /* 0x001fe40000000000 */
[----:B------:R-:W-:-:S04]  /*0640*/  IMAD.IADD R16, R8, 0x1, R17 ;  /* 0x0000000108107824 */ /* 0x000fc800078e0211 */
        /* <DEDUP_REMOVED lines=12> */
[----:B------:R-:W-:-:S04]  /*0710*/  @!P1 LOP3.LUT R14, RZ, R21, RZ, 0x33, !PT ;  /* 0x00000015ff0e9212 */ /* 0x000fc800078e33ff */
[----:B------:R-:W-:-:S05]  /*0720*/  LEA R17, R14, 0x3, 0x2 ;  /* 0x000000030e117811 */ /* 0x000fca00078e10ff */
[----:B------:R-:W-:-:S04]  /*0730*/  IMAD R17, R17, R10, R16 ;  /* 0x0000000a11117224 */ /* 0x000fc800078e0210 */
[----:B------:R-:W-:-:S06]  /*0740*/  IMAD.WIDE R16, R17, 0x8, R2 ;  /* 0x0000000811107825 */ /* 0x000fcc00078e0202 */
[----:B------:R-:W2:Y:S01]  /*0750*/  LDG.E.64 R16, desc[UR6][R16.64] ;  /* 0x0000000610107981 */ /* 0x000ea2000c1e1b00 */
[----:B------:R-:W-:-:S05]  /*0760*/  IMAD R14, R0, 0x24, R7 ;  /* 0x00000024000e7824 */ /* 0x000fca00078e0207 */
[----:B------:R-:W-:-:S05]  /*0770*/  LEA R19, R14, UR4, 0x3 ;  /* 0x000000040e137c11 */ /* 0x000fca000f8e18ff */
[----:B--2---:R2:W-:Y:S01]  /*0780*/  STS.64 [R19+0x128], R16 ;  /* 0x0001281013007388 */ /* 0x0045e20000000a00 */
[----:B------:R-:W-:Y:S05]  /*0790*/  BRA `(.L_x_5) ;  /* 0x0000000000547947 */ /* 0x000fea0003800000 */
.L_x_4:
[----:B------:R-:W2:Y:S01]  /*07a0*/  LDCU UR5, c[0x0][0x374] ;  /* 0x00006e80ff0577ac */ /* 0x000ea20008000800 */
[----:B------:R-:W-:Y:S01]  /*07b0*/  VIADD R14, R14, 0x1 ;  /* 0x000000010e0e7836 */ /* 0x000fe20000000000 */
[----:B01----:R-:W-:-:S04]  /*07c0*/  MOV R18, 0x810 ;  /* 0x0000081000127802 */ /* 0x003fc80000000f00 */
[----:B------:R-:W-:Y:S01]  /*07d0*/  LOP3.LUT R16, R14, 0xffff, RZ, 0xc0, !PT ;  /* 0x0000ffff0e107812 */ /* 0x000fe200078ec0ff */
[----:B--2---:R-:W-:-:S06]  /*07e0*/  ULOP3.LUT UR5, UR5, 0xffff, URZ, 0xc0, !UPT ;  /* 0x0000ffff05057892 */ /* 0x004fcc000f8ec0ff */
[----:B------:R-:W-:-:S07]  /*07f0*/  IMAD.U32 R19, RZ, RZ, UR5 ;  /* 0x00000005ff137e24 */ /* 0x000fce000f8e00ff */
[----:B------:R-:W-:Y:S05]  /*0800*/  CALL.REL.NOINC `($__internal_0_$__cuda_sm20_rem_u16) ;  /* 0x0000000c00587944 */ /* 0x000fea0003c00000 */
[----:B------:R-:W0:Y:S01]  /*0810*/  LDCU UR5, c[0x0][0x380] ;  /* 0x00007000ff0577ac */ /* 0x000e220008000800 */
[----:B------:R-:W-:Y:S01]  /*0820*/  LOP3.LUT R3, R19, 0xffff, RZ, 0xc0, !PT ;  /* 0x0000ffff13037812 */ /* 0x000fe200078ec0ff */
[----:B------:R-:W-:Y:S01]  /*0830*/  IMAD.IADD R17, R8, 0x1, R17 ;  /* 0x0000000108117824 */ /* 0x000fe200078e0211 */
[----:B------:R-:W1:Y:S01]  /*0840*/  LDCU.64 UR8, c[0x0][0x390] ;  /* 0x00007200ff0877ac */ /* 0x000e620008000a00 */
[----:B0-----:R-:W-:-:S04]  /*0850*/  IMAD.U32 R10, RZ, RZ, UR5 ;  /* 0x00000005ff0a7e24 */ /* 0x001fc8000f8e00ff */
[----:B------:R-:W-:Y:S02]  /*0860*/  IMAD R14, R3, R10, RZ ;  /* 0x0000000a030e7224 */ /* 0x000fe400078e02ff */
[----:B-1----:R-:W-:Y:S02]  /*0870*/  IMAD.U32 R2, RZ, RZ, UR8 ;  /* 0x00000008ff027e24 */ /* 0x002fe4000f8e00ff */
[----:B------:R-:W-:Y:S02]  /*0880*/  IMAD.U32 R3, RZ, RZ, UR9 ;  /* 0x00000009ff037e24 */ /* 0x000fe4000f8e00ff */
[----:B------:R-:W-:-:S04]  /*0890*/  IMAD R17, R14, 0x4, R17 ;  /* 0x000000040e117824 */ /* 0x000fc800078e0211 */
[----:B------:R-:W-:-:S06]  /*08a0*/  IMAD.WIDE R16, R17, 0x8, R2 ;  /* 0x0000000811107825 */ /* 0x000fcc00078e0202 */
[----:B------:R-:W2:Y:S01]  /*08b0*/  LDG.E.64 R16, desc[UR6][R16.64] ;  /* 0x0000000610107981 */ /* 0x000ea2000c1e1b00 */
[----:B------:R-:W-:-:S05]  /*08c0*/  IMAD R14, R0, 0x24, R7 ;  /* 0x00000024000e7824 */ /* 0x000fca00078e0207 */
[----:B------:R-:W-:-:S05]  /*08d0*/  LEA R19, R14, UR4, 0x3 ;  /* 0x000000040e137c11 */ /* 0x000fca000f8e18ff */
[----:B--2---:R0:W-:Y:S02]  /*08e0*/  STS.64 [R19+0x218], R16 ;  /* 0x0002181013007388 */ /* 0x0041e40000000a00 */
.L_x_5:
[----:B------:R-:W-:Y:S05]  /*08f0*/  BSYNC.RECONVERGENT B0 ;  /* 0x0000000000007941 */ /* 0x000fea0003800200 */
.L_x_3:
[----:B------:R-:W-:Y:S01]  /*0900*/  ISETP.NE.AND P0, PT, R0, 0x3, PT ;  /* 0x000000030000780c */ /* 0x000fe20003f05270 */
[----:B------:R-:W-:-:S12]  /*0910*/  BSSY.RECONVERGENT B0, `(.L_x_6) ;  /* 0x0000032000007945 */ /* 0x000fd80003800200 */
[----:B------:R-:W-:Y:S05]  /*0920*/  @!P0 BRA `(.L_x_7) ;  /* 0x0000000000788947 */ /* 0x000fea0003800000 */
[----:B------:R-:W-:-:S13]  /*0930*/  ISETP.NE.AND P0, PT, R0, RZ, PT ;  /* 0x000000ff0000720c */ /* 0x000fda0003f05270 */
[----:B------:R-:W-:Y:S05]  /*0940*/  @P0 BRA `(.L_x_8) ;  /* 0x0000000000b80947 */ /* 0x000fea0003800000 */
[----:B0-----:R-:W0:Y:S01]  /*0950*/  LDC R22, c[0x0][0x378] ;  /* 0x0000de00ff167b82 */ /* 0x001e220000000800 */
[----:B------:R-:W-:Y:S01]  /*0960*/  IMAD R8, R9, R10, R8 ;  /* 0x0000000a09087224 */ /* 0x000fe200078e0208 */
[----:B0-----:R-:W0:Y:S01]  /*0970*/  I2F.U32.RP R14, R22 ;  /* 0x00000016000e7306 */ /* 0x001e220000209000 */
[----:B------:R-:W-:Y:S02]  /*0980*/  IADD3 R15, PT, PT, R15, -0x1, R22 ;  /* 0xffffffff0f0f7810 */ /* 0x000fe40007ffe016 */
[----:B------:R-:W-:-:S05]  /*0990*/  ISETP.NE.U32.AND P1, PT, R22, RZ, PT ;  /* 0x000000ff1600720c */ /* 0x000fca0003f25070 */
[----:B0-----:R-:W2:Y:S02]  /*09a0*/  MUFU.RCP R14, R14 ;  /* 0x0000000e000e7308 */ /* 0x001ea40000001000 */
[----:B--2---:R-:W-:-:S06]  /*09b0*/  VIADD R16, R14, 0xffffffe ;  /* 0x0ffffffe0e107836 */ /* 0x004fcc0000000000 */
        /* <DEDUP_REMOVED lines=17> */
[----:B------:R-:W-:-:S05]  /*0ad0*/  IMAD.IADD R4, R4, 0x1, R7 ;  /* 0x0000000104047824 */ /* 0x000fca00078e0207 */
[----:B------:R-:W-:-:S05]  /*0ae0*/  LEA R9, R4, UR4, 0x3 ;  /* 0x0000000404097c11 */ /* 0x000fca000f8e18ff */
[----:B--2---:R3:W-:Y:S01]  /*0af0*/  STS.64 [R9+0x38], R2 ;  /* 0x0000380209007388 */ /* 0x0047e20000000a00 */
[----:B------:R-:W-:Y:S05]  /*0b00*/  BRA `(.L_x_8) ;  /* 0x0000000000487947 */ /* 0x000fea0003800000 */
.L_x_7:
[----:B------:R-:W3:Y:S01]  /*0b10*/  LDCU UR5, c[0x0][0x378] ;  /* 0x00006f00ff0577ac */ /* 0x000ee20008000800 */
[----:B------:R-:W-:Y:S01]  /*0b20*/  VIADD R15, R15, 0x1 ;  /* 0x000000010f0f7836 */ /* 0x000fe20000000000 */
[----:B01----:R-:W-:-:S04]  /*0b30*/  MOV R18, 0xb80 ;  /* 0x00000b8000127802 */ /* 0x003fc80000000f00 */
[----:B--2---:R-:W-:Y:S01]  /*0b40*/  LOP3.LUT R16, R15, 0xffff, RZ, 0xc0, !PT ;  /* 0x0000ffff0f107812 */ /* 0x004fe200078ec0ff */
[----:B---3--:R-:W-:-:S06]  /*0b50*/  ULOP3.LUT UR5, UR5, 0xffff, URZ, 0xc0, !UPT ;  /* 0x0000ffff05057892 */ /* 0x008fcc000f8ec0ff */
[----:B------:R-:W-:-:S07]  /*0b60*/  IMAD.U32 R19, RZ, RZ, UR5 ;  /* 0x00000005ff137e24 */ /* 0x000fce000f8e00ff */
[----:B------:R-:W-:Y:S05]  /*0b70*/  CALL.REL.NOINC `($__internal_0_$__cuda_sm20_rem_u16) ;  /* 0x00000008007c7944 */ /* 0x000fea0003c00000 */
[----:B------:R-:W0:Y:S01]  /*0b80*/  LDCU UR5, c[0x0][0x380] ;  /* 0x00007000ff0577ac */ /* 0x000e220008000800 */
[----:B------:R-:W1:Y:S01]  /*0b90*/  LDC.64 R2, c[0x0][0x390] ;  /* 0x0000e400ff027b82 */ /* 0x000e620000000a00 */
[----:B------:R-:W-:-:S05]  /*0ba0*/  LOP3.LUT R19, R19, 0xffff, RZ, 0xc0, !PT ;  /* 0x0000ffff13137812 */ /* 0x000fca00078ec0ff */
[----:B------:R-:W-:Y:S02]  /*0bb0*/  IMAD R6, R6, R19, RZ ;  /* 0x0000001306067224 */ /* 0x000fe400078e02ff */
[----:B0-----:R-:W-:-:S04]  /*0bc0*/  IMAD R9, R9, UR5, R8 ;  /* 0x0000000509097c24 */ /* 0x001fc8000f8e0208 */
[----:B------:R-:W-:-:S04]  /*0bd0*/  IMAD R9, R6, 0x4, R9 ;  /* 0x0000000406097824 */ /* 0x000fc800078e0209 */
[----:B-1----:R-:W-:-:S06]  /*0be0*/  IMAD.WIDE R2, R9, 0x8, R2 ;  /* 0x0000000809027825 */ /* 0x002fcc00078e0202 */
[----:B------:R-:W2:Y:S01]  /*0bf0*/  LDG.E.64 R2, desc[UR6][R2.64] ;  /* 0x0000000602027981 */ /* 0x000ea2000c1e1b00 */
[----:B------:R-:W-:-:S05]  /*0c00*/  IMAD.IADD R4, R4, 0x1, R7 ;  /* 0x0000000104047824 */ /* 0x000fca00078e0207 */
[----:B------:R-:W-:-:S05]  /*0c10*/  LEA R9, R4, UR4, 0x3 ;  /* 0x0000000404097c11 */ /* 0x000fca000f8e18ff */
[----:B--2---:R0:W-:Y:S02]  /*0c20*/  STS.64 [R9+0x5d8], R2 ;  /* 0x0005d80209007388 */ /* 0x0041e40000000a00 */
.L_x_8:
[----:B------:R-:W-:Y:S05]  /*0c30*/  BSYNC.RECONVERGENT B0 ;  /* 0x0000000000007941 */ /* 0x000fea0003800200 */
.L_x_6:
[----:B------:R-:W4:Y:S01]  /*0c40*/  LDCU UR4, c[0x0][0x398] ;  /* 0x00007300ff0477ac */ /* 0x000f220008000800 */
[----:B------:R-:W-:Y:S01]  /*0c50*/  IADD3 R0, PT, PT, R0, R7, R5 ;  /* 0x0000000700007210 */ /* 0x000fe20007ffe005 */
[----:B0-----:R0:W0:Y:S01]  /*0c60*/  LDS.64 R22, [R20+0x158] ;  /* 0x0001580014167984 */ /* 0x0010220000000a00 */
[----:B------:R-:W-:Y:S03]  /*0c70*/  BSSY.RECONVERGENT B0, `(.L_x_9) ;  /* 0x000008d000007945 */ /* 0x000fe60003800200 */
[----:B----4-:R-:W-:-:S05]  /*0c80*/  VIADD R0, R0, UR4 ;  /* 0x0000000400007c36 */ /* 0x010fca0008000000 */
[----:B------:R-:W-:Y:S01]  /*0c90*/  LOP3.LUT R0, R0, 0x1, RZ, 0xc0, !PT ;  /* 0x0000000100007812 */ /* 0x000fe200078ec0ff */
[----:B------:R-:W-:Y:S03]  /*0ca0*/  BAR.SYNC.DEFER_BLOCKING 0x0 ;  /* 0x0000000000007b1d */ /* 0x000fe60000010000 */
[----:B------:R-:W-:-:S13]  /*0cb0*/  ISETP.NE.U32.AND P0, PT, R0, 0x1, PT ;  /* 0x000000010000780c */ /* 0x000fda0003f05070 */
[----:B------:R-:W-:Y:S05]  /*0cc0*/  @!P0 BRA `(.L_x_10) ;  /* 0x00000008001c8947 */ /* 0x000fea0003800000 */
[----:B---3--:R-:W3:Y:S01]  /*0cd0*/  LDC.64 R2, c[0x0][0x388] ;  /* 0x0000e200ff027b82 */ /* 0x008ee20000000a00 */
[----:B------:R-:W0:Y:S04]  /*0ce0*/  LDS.64 R26, [R20+0x150] ;  /* 0x00015000141a7984 */ /* 0x000e280000000a00 */
[----:B------:R-:W4:Y:S04]  /*0cf0*/  LDS.64 R32, [R20+0x188] ;  /* 0x0001880014207984 */ /* 0x000f280000000a00 */
[----:B------:R-:W4:Y:S04]  /*0d00*/  LDS.64 R34, [R20+0x128] ;  /* 0x0001280014227984 */ /* 0x000f280000000a00 */
[----:B------:R-:W4:Y:S04]  /*0d10*/  LDS.64 R36, [R20+0x160] ;  /* 0x0001600014247984 */ /* 0x000f280000000a00 */
[----:B--2---:R-:W2:Y:S04]  /*0d20*/  LDS.64 R16, [R20+0x38] ;  /* 0x0000380014107984 */ /* 0x004ea80000000a00 */
[----:B-1----:R-:W1:Y:S01]  /*0d30*/  LDS.64 R18, [R20+0x278] ;  /* 0x0002780014127984 */ /* 0x002e620000000a00 */
[----:B---3--:R-:W-:-:S05]  /*0d40*/  IMAD.WIDE R10, R11, 0x30, R2 ;  /* 0x000000300b0a7825 */ /* 0x008fca00078e0202 */
[----:B------:R3:W5:Y:S04]  /*0d50*/  LDG.E R25, desc[UR6][R10.64+0x20] ;  /* 0x000020060a197981 */ /* 0x000768000c1e1900 */
[----:B------:R3:W5:Y:S04]  /*0d60*/  LDG.E.64 R8, desc[UR6][R10.64+0x28] ;  /* 0x000028060a087981 */ /* 0x000768000c1e1b00 */
[----:B------:R3:W5:Y:S04]  /*0d70*/  LDG.E.64 R14, desc[UR6][R10.64] ;  /* 0x000000060a0e7981 */ /* 0x000768000c1e1b00 */
[----:B------:R3:W5:Y:S04]  /*0d80*/  LDG.E.64 R6, desc[UR6][R10.64+0x8] ;  /* 0x000008060a067981 */ /* 0x000768000c1e1b00 */
[----:B------:R3:W5:Y:S04]  /*0d90*/  LDG.E.64 R4, desc[UR6][R10.64+0x10] ;  /* 0x000010060a047981 */ /* 0x000768000c1e1b00 */
[----:B------:R3:W5:Y:S01]  /*0da0*/  LDG.E.64 R2, desc[UR6][R10.64+0x18] ;  /* 0x000018060a027981 */ /* 0x000762000c1e1b00 */
[-C--:B0-----:R-:W-:Y:S01]  /*0db0*/  LOP3.LUT R30, R26, R22.reuse, RZ, 0x3c, !PT ;  /* 0x000000161a1e7212 */ /* 0x081fe200078e3cff */
[----:B------:R-:W-:Y:S01]  /*0dc0*/  UMOV UR4, URZ ;  /* 0x000000ff00047c82 */ /* 0x000fe20008000000 */
[----:B----4-:R-:W-:Y:S01]  /*0dd0*/  LOP3.LUT R0, R32, R22, RZ, 0x3c, !PT ;  /* 0x0000001620007212 */ /* 0x010fe200078e3cff */
[----:B------:R-:W-:Y:S01]  /*0de0*/  UMOV UR8, 0x1 ;  /* 0x0000000100087882 */ /* 0x000fe20000000000 */
[----:B------:R-:W-:-:S02]  /*0df0*/  LOP3.LUT R29, R27, R23, RZ, 0x3c, !PT ;  /* 0x000000171b1d7212 */ /* 0x000fc400078e3cff */
[-C--:B------:R-:W-:Y:S02]  /*0e00*/  LOP3.LUT R26, R34, R22.reuse, RZ, 0x3c, !PT ;  /* 0x00000016221a7212 */ /* 0x080fe400078e3cff */
[-C--:B------:R-:W-:Y:S02]  /*0e10*/  LOP3.LUT R24, R35, R23.reuse, RZ, 0x3c, !PT ;  /* 0x0000001723187212 */ /* 0x080fe400078e3cff */
[-C--:B------:R-:W-:Y:S02]  /*0e20*/  LOP3.LUT R32, R33, R23.reuse, RZ, 0x3c, !PT ;  /* 0x0000001721207212 */ /* 0x080fe400078e3cff */
[-C--:B------:R-:W-:Y:S02]  /*0e30*/  LOP3.LUT R28, R36, R22.reuse, RZ, 0x3c, !PT ;  /* 0x00000016241c7212 */ /* 0x080fe400078e3cff */
[----:B------:R-:W-:Y:S02]  /*0e40*/  LOP3.LUT R27, R37, R23, RZ, 0x3c, !PT ;  /* 0x00000017251b7212 */ /* 0x000fe400078e3cff */
[----:B--2---:R-:W-:-:S02]  /*0e50*/  LOP3.LUT R33, R16, R22, RZ, 0x3c, !PT ;  /* 0x0000001610217212 */ /* 0x004fc400078e3cff */
[-C--:B------:R-:W-:Y:S02]  /*0e60*/  LOP3.LUT R17, R17, R23.reuse, RZ, 0x3c, !PT ;  /* 0x0000001711117212 */ /* 0x080fe400078e3cff */
[----:B-1----:R-:W-:Y:S02]  /*0e70*/  LOP3.LUT R34, R18, R22, RZ, 0x3c, !PT ;  /* 0x0000001612227212 */ /* 0x002fe400078e3cff */
[----:B---3--:R-:W-:-:S07]  /*0e80*/  LOP3.LUT R35, R19, R23, RZ, 0x3c, !PT ;  /* 0x0000001713237212 */ /* 0x008fce00078e3cff */
.L_x_11:
[----:B------:R-:W-:Y:S01]  /*0e90*/  UIADD3 UR5, UPT, UPT, UR8, -0x1, URZ ;  /* 0xffffffff08057890 */ /* 0x000fe2000fffe0ff */
[----:B------:R-:W-:Y:S01]  /*0ea0*/  IMAD.MOV.U32 R39, RZ, RZ, 0x1 ;  /* 0x00000001ff277424 */ /* 0x000fe200078e00ff */
[----:B------:R-:W-:Y:S01]  /*0eb0*/  UIADD3 UR4, UPT, UPT, UR4, 0x2, URZ ;  /* 0x0000000204047890 */ /* 0x000fe2000fffe0ff */
[----:B------:R-:W-:-:S03]  /*0ec0*/  IMAD.MOV.U32 R40, RZ, RZ, 0x2f800000 ;  /* 0x2f800000ff287424 */ /* 0x000fc600078e00ff */
[C---:B------:R-:W-:Y:S01]  /*0ed0*/  SHF.L.U32 R37, R39.reuse, UR5, RZ ;  /* 0x0000000527257c19 */ /* 0x040fe200080006ff */
[----:B------:R-:W-:Y:S01]  /*0ee0*/  UISETP.NE.AND UP0, UPT, UR4, 0x40, UPT ;  /* 0x000000400400788c */ /* 0x000fe2000bf05270 */
[----:B------:R-:W-:Y:S02]  /*0ef0*/  SHF.L.U64.HI R36, R39, UR5, RZ ;  /* 0x0000000527247c19 */ /* 0x000fe400080102ff */
[C---:B------:R-:W-:Y:S02]  /*0f00*/  LOP3.LUT P1, RZ, R37.reuse, R30, RZ, 0xc0, !PT ;  /* 0x0000001e25ff7212 */ /* 0x040fe4000782c0ff */
[C---:B------:R-:W-:Y:S02]  /*0f10*/  LOP3.LUT P2, RZ, R37.reuse, R28, RZ, 0xc0, !PT ;  /* 0x0000001c25ff7212 */ /* 0x040fe4000784c0ff */
[----:B------:R-:W-:Y:S02]  /*0f20*/  LOP3.LUT P3, RZ, R37, R26, RZ, 0xc0, !PT ;  /* 0x0000001a25ff7212 */ /* 0x000fe4000786c0ff */
[----:B------:R-:W-:-:S02]  /*0f30*/  LOP3.LUT P1, RZ, R36, R29, RZ, 0xc0, P1 ;  /* 0x0000001d24ff7212 */ /* 0x000fc4000082c0ff */
[C---:B------:R-:W-:Y:S02]  /*0f40*/  LOP3.LUT P2, RZ, R36.reuse, R27, RZ, 0xc0, P2 ;  /* 0x0000001b24ff7212 */ /* 0x040fe4000104c0ff */
[----:B------:R-:W-:Y:S02]  /*0f50*/  LOP3.LUT P3, RZ, R36, R24, RZ, 0xc0, P3 ;  /* 0x0000001824ff7212 */ /* 0x000fe4000186c0ff */
[C---:B------:R-:W-:Y:S02]  /*0f60*/  LOP3.LUT P0, RZ, R37.reuse, R0, RZ, 0xc0, !PT ;  /* 0x0000000025ff7212 */ /* 0x040fe4000780c0ff */
[----:B------:R-:W-:Y:S02]  /*0f70*/  LOP3.LUT P4, RZ, R37, R33, RZ, 0xc0, !PT ;  /* 0x0000002125ff7212 */ /* 0x000fe4000788c0ff */
[C---:B------:R-:W-:Y:S02]  /*0f80*/  SEL R16, R39.reuse, 0xffffffff, P1 ;  /* 0xffffffff27107807 */ /* 0x040fe40000800000 */
[----:B------:R-:W-:-:S02]  /*0f90*/  SEL R19, R39, 0xffffffff, P2 ;  /* 0xffffffff27137807 */ /* 0x000fc40001000000 */
[----:B------:R-:W-:Y:S02]  /*0fa0*/  SEL R18, R39, 0xffffffff, P3 ;  /* 0xffffffff27127807 */ /* 0x000fe40001800000 */
[----:B------:R-:W-:Y:S02]  /*0fb0*/  LOP3.LUT P2, RZ, R37, R34, RZ, 0xc0, !PT ;  /* 0x0000002225ff7212 */ /* 0x000fe4000784c0ff */
[C---:B------:R-:W-:Y:S02]  /*0fc0*/  LOP3.LUT P0, RZ, R36.reuse, R32, RZ, 0xc0, P0 ;  /* 0x0000002024ff7212 */ /* 0x040fe4000000c0ff */
[----:B------:R-:W-:Y:S02]  /*0fd0*/  LOP3.LUT P1, RZ, R36, R17, RZ, 0xc0, P4 ;  /* 0x0000001124ff7212 */ /* 0x000fe4000202c0ff */
[----:B------:R-:W-:Y:S02]  /*0fe0*/  IADD3 R18, PT, PT, R18, R16, R19 ;  /* 0x0000001012127210 */ /* 0x000fe40007ffe013 */
[----:B------:R-:W-:-:S02]  /*0ff0*/  LOP3.LUT P2, RZ, R36, R35, RZ, 0xc0, P2 ;  /* 0x0000002324ff7212 */ /* 0x000fc4000104c0ff */
[C---:B------:R-:W-:Y:S02]  /*1000*/  SEL R21, R39.reuse, 0xffffffff, P0 ;  /* 0xffffffff27157807 */ /* 0x040fe40000000000 */
[C---:B------:R-:W-:Y:S02]  /*1010*/  SEL R16, R39.reuse, 0xffffffff, P1 ;  /* 0xffffffff27107807 */ /* 0x040fe40000800000 */
[----:B------:R-:W-:Y:S02]  /*1020*/  IADD3 R38, P4, PT, RZ, RZ, RZ ;  /* 0x000000ffff267210 */ /* 0x000fe40007f9e0ff */
[C---:B------:R-:W-:Y:S02]  /*1030*/  SEL R19, R39.reuse, 0xffffffff, P2 ;  /* 0xffffffff27137807 */ /* 0x040fe40001000000 */
[----:B------:R-:W-:Y:S02]  /*1040*/  IADD3 R16, PT, PT, R16, R18, R21 ;  /* 0x0000001210107210 */ /* 0x000fe40007ffe015 */
[----:B------:R-:W-:-:S02]  /*1050*/  SHF.L.U64.HI R42, R39, UR8, RZ ;  /* 0x00000008272a7c19 */ /* 0x000fc400080102ff */
[----:B------:R-:W-:Y:S02]  /*1060*/  IADD3.X R19, PT, PT, R19, 0x6, R16, P4, !PT ;  /* 0x0000000613137810 */ /* 0x000fe400027fe410 */
[----:B-----5:R-:W-:Y:S02]  /*1070*/  SHF.R.U32.HI R16, RZ, 0x2, R15 ;  /* 0x00000002ff107819 */ /* 0x020fe4000001160f */
[----:B------:R-:W-:Y:S02]  /*1080*/  SHF.R.S64 R18, R38, 0x1d, R19 ;  /* 0x0000001d26127819 */ /* 0x000fe40000001013 */
[----:B------:R-:W-:Y:S01]  /*1090*/  LOP3.LUT R15, R16, R15, RZ, 0x3c, !PT ;  /* 0x0000000f100f7212 */ /* 0x000fe200078e3cff */
[----:B------:R-:W-:-:S03]  /*10a0*/  IMAD.SHL.U32 R16, R5, 0x10, RZ ;  /* 0x0000001005107824 */ /* 0x000fc600078e00ff */
[----:B------:R-:W0:Y:S01]  /*10b0*/  LDC.64 R18, c[0x3][R18+0x48] ;  /* 0x00c0120012127b82 */ /* 0x000e220000000a00 */
[----:B------:R-:W-:-:S05]  /*10c0*/  IMAD.SHL.U32 R20, R15, 0x2, RZ ;  /* 0x000000020f147824 */ /* 0x000fca00078e00ff */
[----:B------:R-:W-:Y:S01]  /*10d0*/  LOP3.LUT R20, R5, R16, R20, 0x96, !PT ;  /* 0x0000001005147212 */ /* 0x000fe200078e9614 */
[----:B------:R-:W-:-:S03]  /*10e0*/  IMAD.MOV.U32 R16, RZ, RZ, R4 ;  /* 0x000000ffff107224 */ /* 0x000fc600078e0004 */
[----:B------:R-:W-:-:S04]  /*10f0*/  LOP3.LUT R4, R20, R15, RZ, 0x3c, !PT ;  /* 0x0000000f14047212 */ /* 0x000fc800078e3cff */
[C---:B------:R-:W-:Y:S01]  /*1100*/  IADD3 R15, PT, PT, R14.reuse, 0x587c5, R4 ;  /* 0x000587c50e0f7810 */ /* 0x040fe20007ffe004 */
[----:B------:R-:W-:-:S03]  /*1110*/  VIADD R14, R14, 0xb0f8a ;  /* 0x000b0f8a0e0e7836 */ /* 0x000fc60000000000 */
[----:B------:R-:W-:-:S05]  /*1120*/  I2FP.F32.U32 R15, R15 ;  /* 0x0000000f000f7245 */ /* 0x000fca0000201000 */
[----:B------:R-:W-:Y:S01]  /*1130*/  FFMA R20, R15, R40, 1.1641532182693481445e-10 ;  /* 0x2f0000000f147423 */ /* 0x000fe20000000028 */
[----:B------:R-:W-:Y:S01]  /*1140*/  SHF.L.U32 R15, R39, UR8, RZ ;  /* 0x00000008270f7c19 */ /* 0x000fe200080006ff */
[----:B------:R-:W-:-:S03]  /*1150*/  UIADD3 UR8, UPT, UPT, UR8, 0x2, URZ ;  /* 0x0000000208087890 */ /* 0x000fc6000fffe0ff */
[C---:B------:R-:W-:Y:S01]  /*1160*/  LOP3.LUT P0, RZ, R15.reuse, R30, RZ, 0xc0, !PT ;  /* 0x0000001e0fff7212 */ /* 0x040fe2000780c0ff */
[----:B------:R-:W0:Y:S01]  /*1170*/  F2F.F64.F32 R20, R20 ;  /* 0x0000001400147310 */ /* 0x000e220000201800 */
[C---:B------:R-:W-:Y:S02]  /*1180*/  LOP3.LUT P2, RZ, R15.reuse, R28, RZ, 0xc0, !PT ;  /* 0x0000001c0fff7212 */ /* 0x040fe4000784c0ff */
[----:B------:R-:W-:Y:S02]  /*1190*/  LOP3.LUT P3, RZ, R15, R26, RZ, 0xc0, !PT ;  /* 0x0000001a0fff7212 */ /* 0x000fe4000786c0ff */
[C---:B------:R-:W-:Y:S02]  /*11a0*/  LOP3.LUT P0, RZ, R42.reuse, R29, RZ, 0xc0, P0 ;  /* 0x0000001d2aff7212 */ /* 0x040fe4000000c0ff */
[C---:B------:R-:W-:Y:S02]  /*11b0*/  LOP3.LUT P2, RZ, R42.reuse, R27, RZ, 0xc0, P2 ;  /* 0x0000001b2aff7212 */ /* 0x040fe4000104c0ff */
[----:B------:R-:W-:-:S02]  /*11c0*/  LOP3.LUT P6, RZ, R42, R24, RZ, 0xc0, P3 ;  /* 0x000000182aff7212 */ /* 0x000fc400018cc0ff */
[C---:B------:R-:W-:Y:S02]  /*11d0*/  LOP3.LUT P1, RZ, R15.reuse, R0, RZ, 0xc0, !PT ;  /* 0x000000000fff7212 */ /* 0x040fe4000782c0ff */
[----:B------:R-:W-:Y:S02]  /*11e0*/  LOP3.LUT P3, RZ, R15, R33, RZ, 0xc0, !PT ;  /* 0x000000210fff7212 */ /* 0x000fe4000786c0ff */
[C---:B------:R-:W-:Y:S02]  /*11f0*/  LOP3.LUT P1, RZ, R42.reuse, R32, RZ, 0xc0, P1 ;  /* 0x000000202aff7212 */ /* 0x040fe4000082c0ff */
[----:B------:R-:W-:Y:S01]  /*1200*/  LOP3.LUT P3, RZ, R42, R17, RZ, 0xc0, P3 ;  /* 0x000000112aff7212 */ /* 0x000fe2000186c0ff */
[----:B0-----:R-:W-:Y:S01]  /*1210*/  DSETP.GT.AND P5, PT, R18, R20, PT ;  /* 0x000000141200722a */ /* 0x001fe20003fa4000 */
[C---:B------:R-:W-:Y:S02]  /*1220*/  SEL R18, R39.reuse, 0xffffffff, P0 ;  /* 0xffffffff27127807 */ /* 0x040fe40000000000 */
[----:B------:R-:W-:-:S02]  /*1230*/  SEL R19, R39, 0xffffffff, P2 ;  /* 0xffffffff27137807 */ /* 0x000fc40001000000 */
[----:B------:R-:W-:Y:S02]  /*1240*/  SEL R20, R39, 0xffffffff, P6 ;  /* 0xffffffff27147807 */ /* 0x000fe40003000000 */
[----:B------:R-:W-:Y:S02]  /*1250*/  LOP3.LUT P0, RZ, R15, R34, RZ, 0xc0, !PT ;  /* 0x000000220fff7212 */ /* 0x000fe4000780c0ff */
[----:B------:R-:W-:Y:S02]  /*1260*/  IADD3 R20, PT, PT, R20, R18, R19 ;  /* 0x0000001214147210 */ /* 0x000fe40007ffe013 */
[C---:B------:R-:W-:Y:S02]  /*1270*/  SEL R19, R39.reuse, 0xffffffff, P1 ;  /* 0xffffffff27137807 */ /* 0x040fe40000800000 */
[----:B------:R-:W-:Y:S02]  /*1280*/  SEL R18, R39, 0xffffffff, P3 ;  /* 0xffffffff27127807 */ /* 0x000fe40001800000 */
[----:B------:R-:W-:-:S02]  /*1290*/  LOP3.LUT P0, RZ, R42, R35, RZ, 0xc0, P0 ;  /* 0x000000232aff7212 */ /* 0x000fc4000000c0ff */
[----:B------:R-:W-:Y:S02]  /*12a0*/  IADD3 R18, PT, PT, R18, R20, R19 ;  /* 0x0000001412127210 */ /* 0x000fe40007ffe013 */
[----:B------:R-:W-:Y:S01]  /*12b0*/  SEL R19, R39, 0xffffffff, P0 ;  /* 0xffffffff27137807 */ /* 0x000fe20000000000 */
[----:B------:R-:W-:Y:S01]  /*12c0*/  IMAD.SHL.U32 R39, R4, 0x10, RZ ;  /* 0x0000001004277824 */ /* 0x000fe200078e00ff */
[----:B------:R-:W-:Y:S02]  /*12d0*/  SHF.R.U32.HI R21, RZ, 0x2, R6 ;  /* 0x00000002ff157819 */ /* 0x000fe40000011606 */
[----:B------:R-:W-:Y:S02]  /*12e0*/  IADD3.X R19, PT, PT, R19, 0x6, R18, P4, !PT ;  /* 0x0000000613137810 */ /* 0x000fe400027fe412 */
[----:B------:R-:W-:Y:S02]  /*12f0*/  LOP3.LUT R21, R21, R6, RZ, 0x3c, !PT ;  /* 0x0000000615157212 */ /* 0x000fe400078e3cff */
[----:B------:R-:W-:-:S02]  /*1300*/  SHF.R.S64 R18, R38, 0x1d, R19 ;  /* 0x0000001d26127819 */ /* 0x000fc40000001013 */
[----:B------:R-:W-:Y:S01]  /*1310*/  SEL R37, R37, RZ, P5 ;  /* 0x000000ff25257207 */ /* 0x000fe20002800000 */
[----:B------:R-:W-:Y:S01]  /*1320*/  IMAD.SHL.U32 R6, R21, 0x2, RZ ;  /* 0x0000000215067824 */ /* 0x000fe200078e00ff */
[----:B------:R-:W-:Y:S02]  /*1330*/  SEL R36, R36, RZ, P5 ;  /* 0x000000ff24247207 */ /* 0x000fe40002800000 */
[----:B------:R-:W0:Y:S02]  /*1340*/  LDC.64 R18, c[0x3][R18+0x48] ;  /* 0x00c0120012127b82 */ /* 0x000e240000000a00 */
[----:B------:R-:W-:-:S04]  /*1350*/  LOP3.LUT R6, R4, R39, R6, 0x96, !PT ;  /* 0x0000002704067212 */ /* 0x000fc800078e9606 */
[----:B------:R-:W-:-:S05]  /*1360*/  LOP3.LUT R39, R6, R21, RZ, 0x3c, !PT ;  /* 0x0000001506277212 */ /* 0x000fca00078e3cff */
[----:B------:R-:W-:-:S05]  /*1370*/  IMAD.IADD R6, R39, 0x1, R14 ;  /* 0x0000000127067824 */ /* 0x000fca00078e020e */
[----:B------:R-:W-:Y:S01]  /*1380*/  I2FP.F32.U32 R21, R6 ;  /* 0x0000000600157245 */ /* 0x000fe20000201000 */
[----:B------:R-:W-:-:S04]  /*1390*/  IMAD.MOV.U32 R6, RZ, RZ, R16 ;  /* 0x000000ffff067224 */ /* 0x000fc800078e0010 */
[----:B------:R-:W-:-:S06]  /*13a0*/  FFMA R21, R21, R40, 1.1641532182693481445e-10 ;  /* 0x2f00000015157423 */ /* 0x000fcc0000000028 */
[----:B------:R-:W0:Y:S02]  /*13b0*/  F2F.F64.F32 R20, R21 ;  /* 0x0000001500147310 */ /* 0x000e240000201800 */
[----:B0-----:R-:W-:-:S06]  /*13c0*/  DSETP.GT.AND P0, PT, R18, R20, PT ;  /* 0x000000141200722a */ /* 0x001fcc0003f04000 */
[----:B------:R-:W-:Y:S02]  /*13d0*/  SEL R15, R15, RZ, P0 ;  /* 0x000000ff0f0f7207 */ /* 0x000fe40000000000 */
[----:B------:R-:W-:Y:S02]  /*13e0*/  SEL R42, R42, RZ, P0 ;  /* 0x000000ff2a2a7207 */ /* 0x000fe40000000000 */
[----:B------:R-:W-:Y:S01]  /*13f0*/  LOP3.LUT R22, R15, R37, R22, 0x96, !PT ;  /* 0x000000250f167212 */ /* 0x000fe200078e9616 */
[----:B------:R-:W-:Y:S01]  /*1400*/  IMAD.MOV.U32 R15, RZ, RZ, R7 ;  /* 0x000000ffff0f7224 */ /* 0x000fe200078e0007 */
[----:B------:R-:W-:Y:S01]  /*1410*/  LOP3.LUT R23, R42, R36, R23, 0x96, !PT ;  /* 0x000000242a177212 */ /* 0x000fe200078e9617 */
[----:B------:R-:W-:Y:S02]  /*1420*/  IMAD.MOV.U32 R7, RZ, RZ, R5 ;  /* 0x000000ffff077224 */ /* 0x000fe400078e0005 */
[----:B------:R-:W-:Y:S01]  /*1430*/  IMAD.MOV.U32 R5, RZ, RZ, R39 ;  /* 0x000000ffff057224 */ /* 0x000fe200078e0027 */
[----:B------:R-:W-:Y:S06]  /*1440*/  BRA.U UP0, `(.L_x_11) ;  /* 0xfffffff900907547 */ /* 0x000fec000b83ffff */
[----:B------:R-:W0:Y:S01]  /*1450*/  S2R R0, SR_TID.X ;  /* 0x0000000000007919 */ /* 0x000e220000002100 */
[----:B------:R-:W1:Y:S01]  /*1460*/  S2UR UR5, SR_CgaCtaId ;  /* 0x00000000000579c3 */ /* 0x000e620000008800 */
[----:B------:R-:W-:Y:S01]  /*1470*/  UMOV UR4, 0x400 ;  /* 0x0000040000047882 */ /* 0x000fe20000000000 */
[----:B------:R-:W-:Y:S01]  /*1480*/  IMAD.MOV.U32 R17, RZ, RZ, R7 ;  /* 0x000000ffff117224 */ /* 0x000fe200078e0007 */
[----:B------:R4:W-:Y:S04]  /*1490*/  STG.E.64 desc[UR6][R10.64+0x10], R4 ;  /* 0x000010040a007986 */ /* 0x0009e8000c101b06 */
[----:B------:R4:W-:Y:S04]  /*14a0*/  STG.E.64 desc[UR6][R10.64+0x18], R2 ;  /* 0x000018020a007986 */ /* 0x0009e8000c101b06 */
[----:B------:R4:W-:Y:S04]  /*14b0*/  STG.E.64 desc[UR6][R10.64+0x28], R8 ;  /* 0x000028080a007986 */ /* 0x0009e8000c101b06 */
[----:B------:R4:W-:Y:S04]  /*14c0*/  STG.E desc[UR6][R10.64+0x20], R25 ;  /* 0x000020190a007986 */ /* 0x0009e8000c101906 */
[----:B------:R4:W-:Y:S04]  /*14d0*/  STG.E.64 desc[UR6][R10.64], R14 ;  /* 0x0000000e0a007986 */ /* 0x0009e8000c101b06 */
[----:B------:R4:W-:Y:S01]  /*14e0*/  STG.E.64 desc[UR6][R10.64+0x8], R16 ;  /* 0x000008100a007986 */ /* 0x0009e2000c101b06 */
[----:B-1----:R-:W-:-:S03]  /*14f0*/  ULEA UR4, UR5, UR4, 0x18 ;  /* 0x0000000405047291 */ /* 0x002fc6000f8ec0ff */
[----:B------:R4:W-:Y:S01]  /*1500*/  STG.E.64 desc[UR6][R12.64], R22 ;  /* 0x000000160c007986 */ /* 0x0009e2000c101b06 */
[----:B0-----:R-:W-:-:S05]  /*1510*/  IMAD.IADD R0, R31, 0x1, R0 ;  /* 0x000000011f007824 */ /* 0x001fca00078e0200 */
[----:B------:R-:W-:-:S05]  /*1520*/  LEA R7, R0, UR4, 0x3 ;  /* 0x0000000400077c11 */ /* 0x000fca000f8e18ff */
[----:B------:R4:W-:Y:S02]  /*1530*/  STS.64 [R7+0x158], R22 ;  /* 0x0001581607007388 */ /* 0x0009e40000000a00 */
.L_x_10:
[----:B------:R-:W-:Y:S05]  /*1540*/  BSYNC.RECONVERGENT B0 ;  /* 0x0000000000007941 */ /* 0x000fea0003800200 */
.L_x_9:
[----:B------:R-:W-:Y:S06]  /*1550*/  BAR.SYNC.DEFER_BLOCKING 0x0 ;  /* 0x0000000000007b1d */ /* 0x000fec0000010000 */
[----:B------:R-:W-:Y:S05]  /*1560*/  EXIT ;  /* 0x000000000000794d */ /* 0x000fea0003800000 */
        .weak           $__internal_0_$__cuda_sm20_rem_u16
        .type           $__internal_0_$__cuda_sm20_rem_u16,@function
        .size           $__internal_0_$__cuda_sm20_rem_u16,(.L_x_32 - $__internal_0_$__cuda_sm20_rem_u16)
$__internal_0_$__cuda_sm20_rem_u16:
[----:B------:R-:W0:Y:S01]  /*1570*/  I2F.U16 R2, R19 ;  /* 0x0000001300027306 */ /* 0x000e220000101000 */
[----:B------:R-:W-:Y:S01]  /*1580*/  IMAD.MOV.U32 R3, RZ, RZ, 0x4b800000 ;  /* 0x4b800000ff037424 */ /* 0x000fe200078e00ff */
[C---:B0-----:R-:W-:Y:S02]  /*1590*/  FSETP.GEU.AND P1, PT, |R2|.reuse, 1.175494350822287508e-38, PT ;  /* 0x008000000200780b */ /* 0x041fe40003f2e200 */
[----:B------:R-:W-:Y:S02]  /*15a0*/  FSETP.GT.AND P0, PT, |R2|, 8.50705917302346158658e+37, PT ;  /* 0x7e8000000200780b */ /* 0x000fe40003f04200 */
[----:B------:R-:W-:-:S04]  /*15b0*/  FSEL R3, R3, 1, !P1 ;  /* 0x3f80000003037808 */ /* 0x000fc80004800000 */
[----:B------:R-:W-:Y:S02]  /*15c0*/  FSEL R3, R3, 0.25, !P0 ;  /* 0x3e80000003037808 */ /* 0x000fe40004000000 */
[----:B------:R-:W-:-:S03]  /*15d0*/  ISETP.NE.U32.AND P0, PT, R19, RZ, PT ;  /* 0x000000ff1300720c */ /* 0x000fc60003f05070 */
[----:B------:R-:W-:Y:S02]  /*15e0*/  FMUL R10, R2, R3 ;  /* 0x00000003020a7220 */ /* 0x000fe40000400000 */
[----:B------:R-:W-:Y:S08]  /*15f0*/  I2F.U16.RZ R2, R16 ;  /* 0x0000001000027306 */ /* 0x000ff0000010d000 */
[----:B------:R-:W0:Y:S02]  /*1600*/  MUFU.RCP R10, R10 ;  /* 0x0000000a000a7308 */ /* 0x000e240000001000 */
[----:B0-----:R-:W-:-:S04]  /*1610*/  FMUL R3, R3, R10 ;  /* 0x0000000a03037220 */ /* 0x001fc80000400000 */
[----:B------:R-:W-:-:S04]  /*1620*/  VIADD R3, R3, 0x2 ;  /* 0x0000000203037836 */ /* 0x000fc80000000000 */
[----:B------:R-:W-:Y:S01]  /*1630*/  FMUL.RZ R14, R2, R3 ;  /* 0x00000003020e7220 */ /* 0x000fe2000040c000 */
[----:B------:R-:W-:-:S05]  /*1640*/  IMAD.MOV.U32 R3, RZ, RZ, 0x0 ;  /* 0x00000000ff037424 */ /* 0x000fca00078e00ff */
[----:B------:R-:W0:Y:S02]  /*1650*/  F2I.U32.TRUNC.NTZ R14, R14 ;  /* 0x0000000e000e7305 */ /* 0x000e24000020f000 */
[----:B0-----:R-:W-:-:S05]  /*1660*/  LOP3.LUT R2, R14, 0xffff, RZ, 0xc0, !PT ;  /* 0x0000ffff0e027812 */ /* 0x001fca00078ec0ff */
[----:B------:R-:W-:-:S04]  /*1670*/  IMAD.MOV R2, RZ, RZ, -R2 ;  /* 0x000000ffff027224 */ /* 0x000fc800078e0a02 */
[----:B------:R-:W-:Y:S02]  /*1680*/  IMAD R19, R19, R2, R16 ;  /* 0x0000000213137224 */ /* 0x000fe400078e0210 */
[----:B------:R-:W-:Y:S02]  /*1690*/  IMAD.MOV.U32 R2, RZ, RZ, R18 ;  /* 0x000000ffff027224 */ /* 0x000fe400078e0012 */
[----:B------:R-:W-:Y:S02]  /*16a0*/  @!P0 IMAD.MOV.U32 R19, RZ, RZ, -0x1 ;  /* 0xffffffffff138424 */ /* 0x000fe400078e00ff */
[----:B------:R-:W-:Y:S05]  /*16b0*/  RET.REL.NODEC R2 `(_Z10mc_updatesiP17curandStateXORWOWPyi) ;  /* 0xffffffe802507950 */ /* 0x000fea0003c3ffff */
.L_x_12:
[----:B------:R-:W-:-:S00]  /*16c0*/  BRA `(.L_x_12) ;  /* 0xfffffffc00fc7947 */ /* 0x000fc0000383ffff */
[----:B------:R-:W-:-:S00]  /*16d0*/  NOP ;  /* 0x0000000000007918 */ /* 0x000fc00000000000 */
        /* <DEDUP_REMOVED lines=10> */
.L_x_32:


//--------------------- .text._Z12display_dimsv   --------------------------
	.section	.text._Z12display_dimsv,"ax",@progbits
	.align	128
        .global         _Z12display_dimsv
        .type           _Z12display_dimsv,@function
        .size           _Z12display_dimsv,(.L_x_34 - _Z12display_dimsv)
        .other          _Z12display_dimsv,@"STO_CUDA_ENTRY STV_DEFAULT"
_Z12display_dimsv:
.text._Z12display_dimsv:
[----:B------:R-:W0:Y:S01]  /*0000*/  LDC R1, c[0x0][0x37c] ;  /* 0x0000df00ff017b82 */ /* 0x000e220000000800 */
[----:B------:R-:W1:Y:S07]  /*0010*/  S2R R0, SR_TID.X ;  /* 0x0000000000007919 */ /* 0x000e6e0000002100 */
[----:B------:R-:W-:Y:S01]  /*0020*/  S2UR UR6, SR_CTAID.X ;  /* 0x00000000000679c3 */ /* 0x000fe20000002500 */
[----:B------:R-:W2:Y:S01]  /*0030*/  LDCU UR4, c[0x0][0x2f8] ;  /* 0x00005f00ff0477ac */ /* 0x000ea20008000800 */
[----:B0-----:R-:W-:Y:S01]  /*0040*/  VIADD R1, R1, 0xfffffff8 ;  /* 0xfffffff801017836 */ /* 0x001fe20000000000 */
[----:B------:R-:W1:Y:S01]  /*0050*/  S2R R3, SR_TID.Y ;  /* 0x0000000000037919 */ /* 0x000e620000002200 */
[----:B------:R-:W0:Y:S04]  /*0060*/  LDCU UR5, c[0x0][0x2fc] ;  /* 0x00005f80ff0577ac */ /* 0x000e280008000800 */
[----:B------:R-:W-:Y:S08]  /*0070*/  S2UR UR7, SR_CTAID.Y ;  /* 0x00000000000779c3 */ /* 0x000ff00000002600 */
[----:B------:R-:W3:Y:S01]  /*0080*/  S2UR UR8, SR_CTAID.Z ;  /* 0x00000000000879c3 */ /* 0x000ee20000002700 */
[----:B--2---:R-:W-:-:S05]  /*0090*/  IADD3 R16, P1, PT, R1, UR4, RZ ;  /* 0x0000000401107c10 */ /* 0x004fca000ff3e0ff */
[----:B0-----:R-:W-:Y:S01]  /*00a0*/  IMAD.X R17, RZ, RZ, UR5, P1 ;  /* 0x00000005ff117e24 */ /* 0x001fe200088e06ff */
[----:B-1----:R-:W-:Y:S01]  /*00b0*/  LOP3.LUT P0, RZ, R0, R3, RZ, 0xfc, !PT ;  /* 0x0000000300ff7212 */ /* 0x002fe2000780fcff */
[----:B---3--:R-:W-:-:S06]  /*00c0*/  ULOP3.LUT UP0, URZ, UR8, UR6, UR7, 0xfe, !UPT ;  /* 0x0000000608ff7292 */ /* 0x008fcc000f80fe07 */
[----:B------:R-:W-:-:S13]  /*00d0*/  PLOP3.LUT P0, PT, P0, PT, UP0, 0xea, 0xae ;  /* 0x0000000000ae781c */ /* 0x000fda000070fd0a */
[----:B------:R-:W-:Y:S05]  /*00e0*/  @P0 BRA `(.L_x_13) ;  /* 0x0000000000540947 */ /* 0x000fea0003800000 */
[----:B------:R-:W0:Y:S01]  /*00f0*/  LDC R0, c[0x0][0x370] ;  /* 0x0000dc00ff007b82 */ /* 0x000e220000000800 */
[----:B------:R-:W-:Y:S01]  /*0100*/  MOV R2, 0x50 ;  /* 0x0000005000027802 */ /* 0x000fe20000000f00 */
[----:B------:R-:W1:Y:S01]  /*0110*/  LDCU.64 UR4, c[0x4][0x40] ;  /* 0x01000800ff0477ac */ /* 0x000e620008000a00 */
[----:B------:R-:W-:Y:S02]  /*0120*/  IMAD.MOV.U32 R6, RZ, RZ, R16 ;  /* 0x000000ffff067224 */ /* 0x000fe400078e0010 */
[----:B------:R-:W-:-:S03]  /*0130*/  IMAD.MOV.U32 R7, RZ, RZ, R17 ;  /* 0x000000ffff077224 */ /* 0x000fc600078e0011 */
[----:B------:R2:W3:Y:S01]  /*0140*/  LDC.64 R8, c[0x4][R2] ;  /* 0x0100000002087b82 */ /* 0x0004e20000000a00 */
[----:B-1----:R-:W-:Y:S01]  /*0150*/  IMAD.U32 R4, RZ, RZ, UR4 ;  /* 0x00000004ff047e24 */ /* 0x002fe2000f8e00ff */
[----:B------:R-:W-:Y:S01]  /*0160*/  MOV R5, UR5 ;  /* 0x0000000500057c02 */ /* 0x000fe20008000f00 */
[----:B0-----:R2:W-:Y:S06]  /*0170*/  STL [R1], R0 ;  /* 0x0000000001007387 */ /* 0x0015ec0000100800 */
[----:B------:R-:W-:-:S07]  /*0180*/  LEPC R20, `(.L_x_14) ;  /* 0x000000001014794e */ /* 0x000fce0000000000 */
[----:B--23--:R-:W-:Y:S05]  /*0190*/  CALL.ABS.NOINC R8 ;  /* 0x0000000008007343 */ /* 0x00cfea0003c00000 */
.L_x_14:
[----:B------:R-:W0:Y:S01]  /*01a0*/  LDC R0, c[0x0][0x360] ;  /* 0x0000d800ff007b82 */ /* 0x000e220000000800 */
[----:B------:R-:W1:Y:S01]  /*01b0*/  LDCU.64 UR4, c[0x4][0x48] ;  /* 0x01000900ff0477ac */ /* 0x000e620008000a00 */
[----:B------:R-:W-:Y:S01]  /*01c0*/  IMAD.MOV.U32 R6, RZ, RZ, R16 ;  /* 0x000000ffff067224 */ /* 0x000fe200078e0010 */
[----:B------:R-:W-:-:S05]  /*01d0*/  MOV R7, R17 ;  /* 0x0000001100077202 */ /* 0x000fca0000000f00 */
[----:B------:R-:W2:Y:S01]  /*01e0*/  LDC.64 R2, c[0x4][R2] ;  /* 0x0100000002027b82 */ /* 0x000ea20000000a00 */
[----:B-1----:R-:W-:Y:S01]  /*01f0*/  MOV R4, UR4 ;  /* 0x0000000400047c02 */ /* 0x002fe20008000f00 */
[----:B------:R-:W-:Y:S01]  /*0200*/  IMAD.U32 R5, RZ, RZ, UR5 ;  /* 0x00000005ff057e24 */ /* 0x000fe2000f8e00ff */
[----:B0-----:R0:W-:Y:S06]  /*0210*/  STL [R1], R0 ;  /* 0x0000000001007387 */ /* 0x0011ec0000100800 */
[----:B------:R-:W-:-:S07]  /*0220*/  LEPC R20, `(.L_x_13) ;  /* 0x000000001014794e */ /* 0x000fce0000000000 */
[----:B0-2---:R-:W-:Y:S05]  /*0230*/  CALL.ABS.NOINC R2 ;  /* 0x0000000002007343 */ /* 0x005fea0003c00000 */
.L_x_13:
[----:B------:R-:W-:Y:S05]  /*0240*/  WARPSYNC.ALL ;  /* 0x0000000000007948 */ /* 0x000fea0003800000 */
[----:B------:R-:W-:Y:S06]  /*0250*/  BAR.SYNC.DEFER_BLOCKING 0x0 ;  /* 0x0000000000007b1d */ /* 0x000fec0000010000 */
[----:B------:R-:W-:Y:S05]  /*0260*/  EXIT ;  /* 0x000000000000794d */ /* 0x000fea0003800000 */
.L_x_15:
        /* <DEDUP_REMOVED lines=9> */
.L_x_34:


//--------------------- .text._Z9init_randiyP17curandStateXORWOW --------------------------
	.section	.text._Z9init_randiyP17curandStateXORWOW,"ax",@progbits
	.align	128
        .global         _Z9init_randiyP17curandStateXORWOW
        .type           _Z9init_randiyP17curandStateXORWOW,@function
        .size           _Z9init_randiyP17curandStateXORWOW,(.L_x_35 - _Z9init_randiyP17curandStateXORWOW)
        .other          _Z9init_randiyP17curandStateXORWOW,@"STO_CUDA_ENTRY STV_DEFAULT"
_Z9init_randiyP17curandStateXORWOW:
.text._Z9init_randiyP17curandStateXORWOW:
[----:B------:R-:W-:Y:S01]  /*0000*/  LDC R1, c[0x0][0x37c] ;  /* 0x0000df00ff017b82 */ /* 0x000fe20000000800 */
[----:B------:R-:W0:Y:S07]  /*0010*/  S2R R5, SR_TID.Y ;  /* 0x0000000000057919 */ /* 0x000e2e0000002200 */
[----:B------:R-:W1:Y:S01]  /*0020*/  LDC R15, c[0x0][0x360] ;  /* 0x0000d800ff0f7b82 */ /* 0x000e620000000800 */
[----:B------:R-:W2:Y:S01]  /*0030*/  LDCU UR7, c[0x0][0x380] ;  /* 0x00007000ff0777ac */ /* 0x000ea20008000800 */
[----:B------:R-:W-:Y:S01]  /*0040*/  BSSY.RECONVERGENT B0, `(.L_x_16) ;  /* 0x00001c2000007945 */ /* 0x000fe20003800200 */
[----:B------:R-:W3:Y:S01]  /*0050*/  S2R R7, SR_TID.Z ;  /* 0x0000000000077919 */ /* 0x000ee20000002300 */
[----:B------:R-:W1:Y:S04]  /*0060*/  S2R R8, SR_TID.X ;  /* 0x0000000000087919 */ /* 0x000e680000002100 */
[----:B------:R-:W0:Y:S08]  /*0070*/  S2UR UR4, SR_CTAID.Y ;  /* 0x00000000000479c3 */ /* 0x000e300000002600 */
[----:B------:R-:W0:Y:S08]  /*0080*/  LDC R0, c[0x0][0x364] ;  /* 0x0000d900ff007b82 */ /* 0x000e300000000800 */
[----:B------:R-:W3:Y:S08]  /*0090*/  S2UR UR5, SR_CTAID.Z ;  /* 0x00000000000579c3 */ /* 0x000ef00000002700 */
[----:B------:R-:W3:Y:S08]  /*00a0*/  LDC R4, c[0x0][0x368] ;  /* 0x0000da00ff047b82 */ /* 0x000ef00000000800 */
[----:B------:R-:W4:Y:S01]  /*00b0*/  LDC.64 R10, c[0x0][0x388] ;  /* 0x0000e200ff0a7b82 */ /* 0x000f220000000a00 */
[----:B0-----:R-:W-:-:S07]  /*00c0*/  IMAD R0, R0, UR4, R5 ;  /* 0x0000000400007c24 */ /* 0x001fce000f8e0205 */
[----:B------:R-:W1:Y:S08]  /*00d0*/  S2UR UR6, SR_CTAID.X ;  /* 0x00000000000679c3 */ /* 0x000e700000002500 */
[----:B------:R-:W0:Y:S01]  /*00e0*/  LDC.64 R2, c[0x0][0x390] ;  /* 0x0000e400ff027b82 */ /* 0x000e220000000a00 */
[----:B---3--:R-:W-:Y:S01]  /*00f0*/  IMAD R5, R4, UR5, R7 ;  /* 0x0000000504057c24 */ /* 0x008fe2000f8e0207 */
[----:B------:R-:W3:Y:S03]  /*0100*/  LDCU.64 UR4, c[0x0][0x358] ;  /* 0x00006b00ff0477ac */ /* 0x000ee60008000a00 */
[----:B--2---:R-:W-:Y:S01]  /*0110*/  IMAD R0, R5, UR7, R0 ;  /* 0x0000000705007c24 */ /* 0x004fe2000f8e0200 */
[----:B----4-:R-:W-:-:S02]  /*0120*/  LOP3.LUT R4, R10, 0xaad26b49, RZ, 0x3c, !PT ;  /* 0xaad26b490a047812 */ /* 0x010fc400078e3cff */
[----:B------:R-:W-:-:S03]  /*0130*/  LOP3.LUT R6, R11, 0xf7dcefdd, RZ, 0x3c, !PT ;  /* 0xf7dcefdd0b067812 */ /* 0x000fc600078e3cff */
[----:B------:R-:W-:Y:S02]  /*0140*/  IMAD R5, R4, 0x4182bed5, RZ ;  /* 0x4182bed504057824 */ /* 0x000fe400078e02ff */
[----:B------:R-:W-:Y:S02]  /*0150*/  IMAD R6, R6, -0x658354e5, RZ ;  /* 0x9a7cab1b06067824 */ /* 0x000fe400078e02ff */
[----:B-1----:R-:W-:Y:S02]  /*0160*/  IMAD R15, R15, UR6, R8 ;  /* 0x000000060f0f7c24 */ /* 0x002fe4000f8e0208 */
[----:B------:R-:W-:Y:S01]  /*0170*/  VIADD R7, R6, 0x1f123bb5 ;  /* 0x1f123bb506077836 */ /* 0x000fe20000000000 */
[C---:B------:R-:W-:Y:S01]  /*0180*/  IADD3 R4, PT, PT, R5.reuse, 0x64f0c9, R6 ;  /* 0x0064f0c905047810 */ /* 0x040fe20007ffe006 */
[----:B------:R-:W-:Y:S01]  /*0190*/  IMAD R15, R0, UR7, R15 ;  /* 0x00000007000f7c24 */ /* 0x000fe2000f8e020f */
[----:B------:R-:W-:Y:S01]  /*01a0*/  LOP3.LUT R8, R6, 0x5491333, RZ, 0x3c, !PT ;  /* 0x0549133306087812 */ /* 0x000fe200078e3cff */
[C---:B------:R-:W-:Y:S01]  /*01b0*/  VIADD R9, R5.reuse, 0x583f19 ;  /* 0x00583f1905097836 */ /* 0x040fe20000000000 */
[----:B------:R-:W-:Y:S01]  /*01c0*/  LOP3.LUT R6, R5, 0x159a55e5, RZ, 0x3c, !PT ;  /* 0x159a55e505067812 */ /* 0x000fe200078e3cff */
[C---:B0-----:R-:W-:Y:S01]  /*01d0*/  IMAD.WIDE R2, R15.reuse, 0x30, R2 ;  /* 0x000000300f027825 */ /* 0x041fe200078e0202 */
[----:B------:R-:W-:-:S03]  /*01e0*/  ISETP.NE.AND P0, PT, R15, RZ, PT ;  /* 0x000000ff0f00720c */ /* 0x000fc60003f05270 */
[----:B------:R-:W-:Y:S01]  /*01f0*/  VIADD R5, R5, 0x75bcd15 ;  /* 0x075bcd1505057836 */ /* 0x000fe20000000000 */
[----:B---3--:R0:W-:Y:S04]  /*0200*/  STG.E.64 desc[UR4][R2.64+0x8], R6 ;  /* 0x0000080602007986 */ /* 0x0081e8000c101b04 */
[----:B------:R0:W-:Y:S04]  /*0210*/  STG.E.64 desc[UR4][R2.64+0x10], R8 ;  /* 0x0000100802007986 */ /* 0x0001e8000c101b04 */
[----:B------:R0:W-:Y:S01]  /*0220*/  STG.E.64 desc[UR4][R2.64], R4 ;  /* 0x0000000402007986 */ /* 0x0001e2000c101b04 */
[----:B------:R-:W-:Y:S05]  /*0230*/  @!P0 BRA `(.L_x_17) ;  /* 0x0000001800888947 */ /* 0x000fea0003800000 */
[----:B------:R-:W-:Y:S01]  /*0240*/  BSSY.RECONVERGENT B1, `(.L_x_18) ;  /* 0x00000d1000017945 */ /* 0x000fe20003800200 */
[--C-:B------:R-:W-:Y:S01]  /*0250*/  SHF.R.S32.HI R0, RZ, 0x1f, R15.reuse ;  /* 0x0000001fff007819 */ /* 0x100fe2000001140f */
[----:B0-----:R-:W-:Y:S02]  /*0260*/  IMAD.MOV.U32 R5, RZ, RZ, RZ ;  /* 0x000000ffff057224 */ /* 0x001fe400078e00ff */
[----:B------:R-:W-:-:S07]  /*0270*/  IMAD.MOV.U32 R17, RZ, RZ, R15 ;  /* 0x000000ffff117224 */ /* 0x000fce00078e000f */
.L_x_24:
[----:B------:R-:W-:Y:S01]  /*0280*/  LOP3.LUT R14, R17, 0x3, RZ, 0xc0, !PT ;  /* 0x00000003110e7812 */ /* 0x000fe200078ec0ff */
[----:B------:R-:W-:Y:S03]  /*0290*/  BSSY.RECONVERGENT B2, `(.L_x_19) ;  /* 0x00000c5000027945 */ /* 0x000fe60003800200 */
[----:B------:R-:W-:-:S04]  /*02a0*/  ISETP.NE.U32.AND P0, PT, R14, RZ, PT ;  /* 0x000000ff0e00720c */ /* 0x000fc80003f05070 */
[----:B------:R-:W-:-:S13]  /*02b0*/  ISETP.NE.AND.EX P0, PT, RZ, RZ, PT, P0 ;  /* 0x000000ffff00720c */ /* 0x000fda0003f05300 */
[----:B0-----:R-:W-:Y:S05]  /*02c0*/  @!P0 BRA `(.L_x_20) ;  /* 0x0000000c00048947 */ /* 0x001fea0003800000 */
[----:B------:R-:W0:Y:S01]  /*02d0*/  LDC.64 R10, c[0x4][RZ] ;  /* 0x01000000ff0a7b82 */ /* 0x000e220000000a00 */
[----:B------:R-:W-:Y:S02]  /*02e0*/  IMAD.MOV.U32 R19, RZ, RZ, RZ ;  /* 0x000000ffff137224 */ /* 0x000fe400078e00ff */
[----:B0-----:R-:W-:-:S07]  /*02f0*/  IMAD.WIDE.U32 R10, R5, 0xc80, R10 ;  /* 0x00000c80050a7825 */ /* 0x001fce00078e000a */
.L_x_23:
[----:B0-----:R-:W-:Y:S01]  /*0300*/  IMAD.MOV.U32 R21, RZ, RZ, RZ ;  /* 0x000000ffff157224 */ /* 0x001fe200078e00ff */
[----:B------:R-:W-:Y:S01]  /*0310*/  CS2R R8, SRZ ;  /* 0x0000000000087805 */ /* 0x000fe2000001ff00 */
[----:B------:R-:W-:Y:S01]  /*0320*/  IMAD.MOV.U32 R23, RZ, RZ, RZ ;  /* 0x000000ffff177224 */ /* 0x000fe200078e00ff */
[----:B------:R-:W-:-:S07]  /*0330*/  CS2R R6, SRZ ;  /* 0x0000000000067805 */ /* 0x000fce000001ff00 */
.L_x_22:
[----:B------:R-:W-:-:S05]  /*0340*/  IMAD.WIDE.U32 R12, R23, 0x4, R2 ;  /* 0x00000004170c7825 */ /* 0x000fca00078e0002 */
[----:B------:R0:W5:Y:S01]  /*0350*/  LDG.E R16, desc[UR4][R12.64+0x4] ;  /* 0x000004040c107981 */ /* 0x000162000c1e1900 */
[----:B------:R-:W-:Y:S02]  /*0360*/  IMAD.SHL.U32 R18, R23, 0x20, RZ ;  /* 0x0000002017127824 */ /* 0x000fe400078e00ff */
[----:B------:R-:W-:-:S07]  /*0370*/  IMAD.MOV.U32 R25, RZ, RZ, RZ ;  /* 0x000000ffff197224 */ /* 0x000fce00078e00ff */
.L_x_21:
[----:B-----5:R-:W-:Y:S01]  /*0380*/  SHF.R.U32.HI R22, RZ, R25, R16 ;  /* 0x00000019ff167219 */ /* 0x020fe20000011610 */
[----:B0-----:R-:W-:-:S03]  /*0390*/  IMAD.IADD R12, R18, 0x1, R25 ;  /* 0x00000001120c7824 */ /* 0x001fc600078e0219 */
[----:B------:R-:W-:-:S04]  /*03a0*/  LOP3.LUT R13, R22, 0x1, RZ, 0xc0, !PT ;  /* 0x00000001160d7812 */ /* 0x000fc800078ec0ff */
[----:B------:R-:W-:Y:S01]  /*03b0*/  ISETP.NE.U32.AND P0, PT, R13, 0x1, PT ;  /* 0x000000010d00780c */ /* 0x000fe20003f05070 */
[----:B------:R-:W-:-:S03]  /*03c0*/  IMAD R13, R12, 0x5, RZ ;  /* 0x000000050c0d7824 */ /* 0x000fc600078e02ff */
[----:B------:R-:W-:Y:S01]  /*03d0*/  R2P PR, R22, 0x7e ;  /* 0x0000007e16007804 */ /* 0x000fe20000000000 */
[----:B------:R-:W-:-:S08]  /*03e0*/  IMAD.WIDE.U32 R12, R13, 0x4, R10 ;  /* 0x000000040d0c7825 */ /* 0x000fd000078e000a */
[----:B------:R-:W2:Y:S04]  /*03f0*/  @!P0 LDG.E R24, desc[UR4][R12.64+0x10] ;  /* 0x000010040c188981 */ /* 0x000ea8000c1e1900 */
[----:B------:R-:W3:Y:S04]  /*0400*/  @!P0 LDG.E R20, desc[UR4][R12.64] ;  /* 0x000000040c148981 */ /* 0x000ee8000c1e1900 */
[----:B------:R-:W4:Y:S04]  /*0410*/  @P1 LDG.E R26, desc[UR4][R12.64+0x24] ;  /* 0x000024040c1a1981 */ /* 0x000f28000c1e1900 */
[----:B------:R-:W4:Y:S04]  /*0420*/  @P2 LDG.E R28, desc[UR4][R12.64+0x38] ;  /* 0x000038040c1c2981 */ /* 0x000f28000c1e1900 */
[----:B------:R-:W4:Y:S04]  /*0430*/  @!P0 LDG.E R27, desc[UR4][R12.64+0x4] ;  /* 0x000004040c1b8981 */ /* 0x000f28000c1e1900 */
[----:B------:R-:W4:Y:S01]  /*0440*/  @P1 LDG.E R29, desc[UR4][R12.64+0x20] ;  /* 0x000020040c1d1981 */ /* 0x000f22000c1e1900 */
[----:B--2---:R-:W-:-:S03]  /*0450*/  @!P0 LOP3.LUT R9, R9, R24, RZ, 0x3c, !PT ;  /* 0x0000001809098212 */ /* 0x004fc600078e3cff */
[----:B------:R-:W2:Y:S01]  /*0460*/  @P3 LDG.E R24, desc[UR4][R12.64+0x4c] ;  /* 0x00004c040c183981 */ /* 0x000ea2000c1e1900 */
[----:B---3--:R-:W-:-:S03]  /*0470*/  @!P0 LOP3.LUT R21, R21, R20, RZ, 0x3c, !PT ;  /* 0x0000001415158212 */ /* 0x008fc600078e3cff */
[----:B------:R-:W3:Y:S01]  /*0480*/  @!P0 LDG.E R20, desc[UR4][R12.64+0x8] ;  /* 0x000008040c148981 */ /* 0x000ee2000c1e1900 */
[----:B----4-:R-:W-:-:S03]  /*0490*/  @P1 LOP3.LUT R9, R9, R26, RZ, 0x3c, !PT ;  /* 0x0000001a09091212 */ /* 0x010fc600078e3cff */
[----:B------:R-:W4:Y:S01]  /*04a0*/  @P4 LDG.E R26, desc[UR4][R12.64+0x60] ;  /* 0x000060040c1a4981 */ /* 0x000f22000c1e1900 */
[----:B------:R-:W-:Y:S02]  /*04b0*/  @P2 LOP3.LUT R9, R9, R28, RZ, 0x3c, !PT ;  /* 0x0000001c09092212 */ /* 0x000fe400078e3cff */
[----:B------:R-:W-:Y:S02]  /*04c0*/  @!P0 LOP3.LUT R6, R6, R27, RZ, 0x3c, !PT ;  /* 0x0000001b06068212 */ /* 0x000fe400078e3cff */
[----:B------:R-:W4:Y:S01]  /*04d0*/  @!P0 LDG.E R27, desc[UR4][R12.64+0xc] ;  /* 0x00000c040c1b8981 */ /* 0x000f22000c1e1900 */
[----:B--2---:R-:W-:-:S03]  /*04e0*/  @P3 LOP3.LUT R9, R9, R24, RZ, 0x3c, !PT ;  /* 0x0000001809093212 */ /* 0x004fc600078e3cff */
[----:B------:R-:W2:Y:S01]  /*04f0*/  @P5 LDG.E R24, desc[UR4][R12.64+0x74] ;  /* 0x000074040c185981 */ /* 0x000ea2000c1e1900 */
[----:B---3--:R-:W-:-:S03]  /*0500*/  @!P0 LOP3.LUT R7, R7, R20, RZ, 0x3c, !PT ;  /* 0x0000001407078212 */ /* 0x008fc600078e3cff */
[----:B------:R-:W3:Y:S01]  /*0510*/  @P1 LDG.E R20, desc[UR4][R12.64+0x14] ;  /* 0x000014040c141981 */ /* 0x000ee2000c1e1900 */
[----:B----4-:R-:W-:-:S03]  /*0520*/  @P4 LOP3.LUT R9, R9, R26, RZ, 0x3c, !PT ;  /* 0x0000001a09094212 */ /* 0x010fc600078e3cff */
[----:B------:R-:W4:Y:S01]  /*0530*/  @P6 LDG.E R26, desc[UR4][R12.64+0x88] ;  /* 0x000088040c1a6981 */ /* 0x000f22000c1e1900 */
[----:B------:R-:W-:-:S03]  /*0540*/  @!P0 LOP3.LUT R8, R8, R27, RZ, 0x3c, !PT ;  /* 0x0000001b08088212 */ /* 0x000fc600078e3cff */
[----:B------:R-:W4:Y:S01]  /*0550*/  @P1 LDG.E R27, desc[UR4][R12.64+0x18] ;  /* 0x000018040c1b1981 */ /* 0x000f22000c1e1900 */
[----:B--2---:R-:W-:-:S03]  /*0560*/  @P5 LOP3.LUT R9, R9, R24, RZ, 0x3c, !PT ;  /* 0x0000001809095212 */ /* 0x004fc600078e3cff */
[----:B------:R-:W2:Y:S01]  /*0570*/  @P2 LDG.E R24, desc[UR4][R12.64+0x28] ;  /* 0x000028040c182981 */ /* 0x000ea2000c1e1900 */
[----:B---3--:R-:W-:-:S03]  /*0580*/  @P1 LOP3.LUT R21, R21, R20, RZ, 0x3c, !PT ;  /* 0x0000001415151212 */ /* 0x008fc600078e3cff */
[----:B------:R-:W3:Y:S01]  /*0590*/  @P1 LDG.E R20, desc[UR4][R12.64+0x1c] ;  /* 0x00001c040c141981 */ /* 0x000ee2000c1e1900 */
[----:B------:R-:W-:-:S03]  /*05a0*/  @P1 LOP3.LUT R8, R8, R29, RZ, 0x3c, !PT ;  /* 0x0000001d08081212 */ /* 0x000fc600078e3cff */
[----:B------:R-:W3:Y:S01]  /*05b0*/  @P2 LDG.E R29, desc[UR4][R12.64+0x34] ;  /* 0x000034040c1d2981 */ /* 0x000ee2000c1e1900 */
[----:B----4-:R-:W-:-:S03]  /*05c0*/  @P1 LOP3.LUT R6, R6, R27, RZ, 0x3c, !PT ;  /* 0x0000001b06061212 */ /* 0x010fc600078e3cff */
        /* <DEDUP_REMOVED lines=29> */
[----:B------:R-:W-:Y:S02]  /*07a0*/  LOP3.LUT P0, RZ, R22, 0x80, RZ, 0xc0, !PT ;  /* 0x0000008016ff7812 */ /* 0x000fe4000780c0ff */
[----:B------:R-:W-:Y:S02]  /*07b0*/  @P5 LOP3.LUT R8, R8, R29, RZ, 0x3c, !PT ;  /* 0x0000001d08085212 */ /* 0x000fe400078e3cff */
[----:B------:R-:W3:Y:S01]  /*07c0*/  @P6 LDG.E R29, desc[UR4][R12.64+0x84] ;  /* 0x000084040c1d6981 */ /* 0x000ee2000c1e1900 */
[----:B----4-:R-:W-:-:S03]  /*07d0*/  @P5 LOP3.LUT R6, R6, R27, RZ, 0x3c, !PT ;  /* 0x0000001b06065212 */ /* 0x010fc600078e3cff */
[----:B------:R-:W4:Y:S01]  /*07e0*/  @P6 LDG.E R27, desc[UR4][R12.64+0x7c] ;  /* 0x00007c040c1b6981 */ /* 0x000f22000c1e1900 */
[----:B--2---:R-:W-:-:S04]  /*07f0*/  @P6 LOP3.LUT R21, R21, R24, RZ, 0x3c, !PT ;  /* 0x0000001815156212 */ /* 0x004fc800078e3cff */
        /* <DEDUP_REMOVED lines=11> */
[----:B------:R-:W-:Y:S02]  /*08b0*/  @P6 LOP3.LUT R9, R9, R26, RZ, 0x3c, !PT ;  /* 0x0000001a09096212 */ /* 0x000fe400078e3cff */
[----:B------:R-:W-:Y:S02]  /*08c0*/  @P0 LOP3.LUT R8, R8, R29, RZ, 0x3c, !PT ;  /* 0x0000001d08080212 */ /* 0x000fe400078e3cff */
[----:B----4-:R-:W-:Y:S02]  /*08d0*/  @P0 LOP3.LUT R6, R6, R27, RZ, 0x3c, !PT ;  /* 0x0000001b06060212 */ /* 0x010fe400078e3cff */
[----:B--2---:R-:W-:Y:S02]  /*08e0*/  @P0 LOP3.LUT R9, R9, R24, RZ, 0x3c, !PT ;  /* 0x0000001809090212 */ /* 0x004fe400078e3cff */
[----:B---3--:R-:W-:Y:S02]  /*08f0*/  @P0 LOP3.LUT R7, R7, R20, RZ, 0x3c, !PT ;  /* 0x0000001407070212 */ /* 0x008fe400078e3cff */
[----:B------:R-:W-:-:S13]  /*0900*/  R2P PR, R22.B1, 0x7f ;  /* 0x0000007f16007804 */ /* 0x000fda0000001000 */
[----:B------:R-:W2:Y:S04]  /*0910*/  @P0 LDG.E R27, desc[UR4][R12.64+0xa4] ;  /* 0x0000a4040c1b0981 */ /* 0x000ea8000c1e1900 */
[----:B------:R-:W3:Y:S04]  /*0920*/  @P0 LDG.E R20, desc[UR4][R12.64+0xa0] ;  /* 0x0000a0040c140981 */ /* 0x000ee8000c1e1900 */
[----:B------:R-:W4:Y:S04]  /*0930*/  @P0 LDG.E R24, desc[UR4][R12.64+0xa8] ;  /* 0x0000a8040c180981 */ /* 0x000f28000c1e1900 */
[----:B------:R-:W4:Y:S01]  /*0940*/  @P1 LDG.E R29, desc[UR4][R12.64+0xb8] ;  /* 0x0000b8040c1d1981 */ /* 0x000f22000c1e1900 */
[----:B--2---:R-:W-:-:S03]  /*0950*/  @P0 LOP3.LUT R6, R6, R27, RZ, 0x3c, !PT ;  /* 0x0000001b06060212 */ /* 0x004fc600078e3cff */
[----:B------:R-:W2:Y:S01]  /*0960*/  @P0 LDG.E R27, desc[UR4][R12.64+0xac] ;  /* 0x0000ac040c1b0981 */ /* 0x000ea2000c1e1900 */
[----:B---3--:R-:W-:-:S03]  /*0970*/  @P0 LOP3.LUT R21, R21, R20, RZ, 0x3c, !PT ;  /* 0x0000001415150212 */ /* 0x008fc600078e3cff */
[----:B------:R-:W3:Y:S01]  /*0980*/  @P0 LDG.E R20, desc[UR4][R12.64+0xb0] ;  /* 0x0000b0040c140981 */ /* 0x000ee2000c1e1900 */
[----:B----4-:R-:W-:-:S03]  /*0990*/  @P0 LOP3.LUT R7, R7, R24, RZ, 0x3c, !PT ;  /* 0x0000001807070212 */ /* 0x010fc600078e3cff */
[----:B------:R-:W4:Y:S01]  /*09a0*/  @P1 LDG.E R24, desc[UR4][R12.64+0xb4] ;  /* 0x0000b4040c181981 */ /* 0x000f22000c1e1900 */
[----:B--2---:R-:W-:-:S03]  /*09b0*/  @P0 LOP3.LUT R8, R8, R27, RZ, 0x3c, !PT ;  /* 0x0000001b08080212 */ /* 0x004fc600078e3cff */
[----:B------:R-:W2:Y:S01]  /*09c0*/  @P1 LDG.E R27, desc[UR4][R12.64+0xc0] ;  /* 0x0000c0040c1b1981 */ /* 0x000ea2000c1e1900 */
[----:B---3--:R-:W-:Y:S02]  /*09d0*/  @P0 LOP3.LUT R9, R9, R20, RZ, 0x3c, !PT ;  /* 0x0000001409090212 */ /* 0x008fe400078e3cff */
[----:B------:R-:W-:Y:S01]  /*09e0*/  LOP3.LUT P0, RZ, R22, 0x8000, RZ, 0xc0, !PT ;  /* 0x0000800016ff7812 */ /* 0x000fe2000780c0ff */
[----:B------:R-:W3:Y:S04]  /*09f0*/  @P1 LDG.E R20, desc[UR4][R12.64+0xbc] ;  /* 0x0000bc040c141981 */ /* 0x000ee8000c1e1900 */
        /* <DEDUP_REMOVED lines=9> */
[----:B------:R-:W-:Y:S02]  /*0a90*/  @P1 LOP3.LUT R6, R6, R29, RZ, 0x3c, !PT ;  /* 0x0000001d06061212 */ /* 0x000fe400078e3cff */
[----:B----4-:R-:W-:Y:S01]  /*0aa0*/  @P2 LOP3.LUT R21, R21, R24, RZ, 0x3c, !PT ;  /* 0x0000001815152212 */ /* 0x010fe200078e3cff */
[----:B------:R-:W4:Y:S04]  /*0ab0*/  @P2 LDG.E R29, desc[UR4][R12.64+0xd4] ;  /* 0x0000d4040c1d2981 */ /* 0x000f28000c1e1900 */
[----:B------:R-:W4:Y:S01]  /*0ac0*/  @P4 LDG.E R24, desc[UR4][R12.64+0xf0] ;  /* 0x0000f0040c184981 */ /* 0x000f22000c1e1900 */
[----:B--2---:R-:W-:-:S03]  /*0ad0*/  @P2 LOP3.LUT R6, R6, R27, RZ, 0x3c, !PT ;  /* 0x0000001b06062212 */ /* 0x004fc600078e3cff */
[----:B------:R-:W2:Y:S01]  /*0ae0*/  @P3 LDG.E R27, desc[UR4][R12.64+0xe0] ;  /* 0x0000e0040c1b3981 */ /* 0x000ea2000c1e1900 */
[----:B---3--:R-:W-:-:S03]  /*0af0*/  @P2 LOP3.LUT R7, R7, R20, RZ, 0x3c, !PT ;  /* 0x0000001407072212 */ /* 0x008fc600078e3cff */
[----:B------:R-:W3:Y:S01]  /*0b00*/  @P2 LDG.E R20, desc[UR4][R12.64+0xd8] ;  /* 0x0000d8040c142981 */ /* 0x000ee2000c1e1900 */
[----:B------:R-:W-:-:S03]  /*0b10*/  @P3 LOP3.LUT R21, R21, R22, RZ, 0x3c, !PT ;  /* 0x0000001615153212 */ /* 0x000fc600078e3cff */
[----:B------:R-:W4:Y:S01]  /*0b20*/  @P3 LDG.E R22, desc[UR4][R12.64+0xe4] ;  /* 0x0000e4040c163981 */ /* 0x000f22000c1e1900 */
[----:B--2---:R-:W-:-:S03]  /*0b30*/  @P3 LOP3.LUT R6, R6, R27, RZ, 0x3c, !PT ;  /* 0x0000001b06063212 */ /* 0x004fc600078e3cff */
[----:B------:R-:W2:Y:S01]  /*0b40*/  @P3 LDG.E R27, desc[UR4][R12.64+0xe8] ;  /* 0x0000e8040c1b3981 */ /* 0x000ea2000c1e1900 */
[----:B---3--:R-:W-:-:S03]  /*0b50*/  @P2 LOP3.LUT R9, R9, R20, RZ, 0x3c, !PT ;  /* 0x0000001409092212 */ /* 0x008fc600078e3cff */
[----:B------:R-:W3:Y:S01]  /*0b60*/  @P3 LDG.E R20, desc[UR4][R12.64+0xec] ;  /* 0x0000ec040c143981 */ /* 0x000ee2000c1e1900 */
[----:B----4-:R-:W-:-:S03]  /*0b70*/  @P3 LOP3.LUT R7, R7, R22, RZ, 0x3c, !PT ;  /* 0x0000001607073212 */ /* 0x010fc600078e3cff */
[----:B------:R-:W4:Y:S01]  /*0b80*/  @P5 LDG.E R22, desc[UR4][R12.64+0x104] ;  /* 0x000104040c165981 */ /* 0x000f22000c1e1900 */
[----:B------:R-:W-:Y:S02]  /*0b90*/  @P2 LOP3.LUT R8, R8, R29, RZ, 0x3c, !PT ;  /* 0x0000001d08082212 */ /* 0x000fe400078e3cff */
[----:B------:R-:W-:Y:S01]  /*0ba0*/  @P4 LOP3.LUT R21, R21, R24, RZ, 0x3c, !PT ;  /* 0x0000001815154212 */ /* 0x000fe200078e3cff */
        /* <DEDUP_REMOVED lines=10> */
[----:B---3--:R-:W-:-:S03]  /*0c50*/  @P4 LOP3.LUT R7, R7, R20, RZ, 0x3c, !PT ;  /* 0x0000001407074212 */ /* 0x008fc600078e3cff */
[----:B------:R-:W3:Y:S01]  /*0c60*/  @P5 LDG.E R20, desc[UR4][R12.64+0x10c] ;  /* 0x00010c040c145981 */ /* 0x000ee2000c1e1900 */
[----:B----4-:R-:W-:-:S03]  /*0c70*/  @P4 LOP3.LUT R9, R9, R22, RZ, 0x3c, !PT ;  /* 0x0000001609094212 */ /* 0x010fc600078e3cff */
[----:B------:R-:W4:Y:S01]  /*0c80*/  @P5 LDG.E R22, desc[UR4][R12.64+0x114] ;  /* 0x000114040c165981 */ /* 0x000f22000c1e1900 */
[----:B------:R-:W-:-:S03]  /*0c90*/  @P4 LOP3.LUT R6, R6, R29, RZ, 0x3c, !PT ;  /* 0x0000001d06064212 */ /* 0x000fc600078e3cff */
[----:B------:R-:W4:Y:S01]  /*0ca0*/  @P5 LDG.E R29, desc[UR4][R12.64+0x108] ;  /* 0x000108040c1d5981 */ /* 0x000f22000c1e1900 */
        /* <DEDUP_REMOVED lines=18> */
[----:B------:R-:W-:-:S05]  /*0dd0*/  VIADD R25, R25, 0x10 ;  /* 0x0000001019197836 */ /* 0x000fca0000000000 */
[----:B------:R-:W-:Y:S02]  /*0de0*/  ISETP.NE.AND P1, PT, R25, 0x20, PT ;  /* 0x000000201900780c */ /* 0x000fe40003f25270 */
[----:B------:R-:W-:Y:S02]  /*0df0*/  @P0 LOP3.LUT R6, R6, R29, RZ, 0x3c, !PT ;  /* 0x0000001d06060212 */ /* 0x000fe400078e3cff */
[----:B------:R-:W-:Y:S02]  /*0e00*/  @P0 LOP3.LUT R9, R9, R24, RZ, 0x3c, !PT ;  /* 0x0000001809090212 */ /* 0x000fe400078e3cff */
[----:B--2---:R-:W-:Y:S02]  /*0e10*/  @P6 LOP3.LUT R8, R8, R27, RZ, 0x3c, !PT ;  /* 0x0000001b08086212 */ /* 0x004fe400078e3cff */
[----:B---3--:R-:W-:Y:S02]  /*0e20*/  @P0 LOP3.LUT R7, R7, R20, RZ, 0x3c, !PT ;  /* 0x0000001407070212 */ /* 0x008fe400078e3cff */
[----:B----4-:R-:W-:-:S03]  /*0e30*/  @P0 LOP3.LUT R8, R8, R22, RZ, 0x3c, !PT ;  /* 0x0000001608080212 */ /* 0x010fc600078e3cff */
[----:B------:R-:W-:Y:S05]  /*0e40*/  @P1 BRA `(.L_x_21) ;  /* 0xfffffff4004c1947 */ /* 0x000fea000383ffff */
[----:B------:R-:W-:-:S05]  /*0e50*/  VIADD R23, R23, 0x1 ;  /* 0x0000000117177836 */ /* 0x000fca0000000000 */
[----:B------:R-:W-:-:S13]  /*0e60*/  ISETP.NE.AND P0, PT, R23, 0x5, PT ;  /* 0x000000051700780c */ /* 0x000fda0003f05270 */
[----:B------:R-:W-:Y:S05]  /*0e70*/  @P0 BRA `(.L_x_22) ;  /* 0xfffffff400300947 */ /* 0x000fea000383ffff */
[----:B------:R0:W-:Y:S01]  /*0e80*/  STG.E.64 desc[UR4][R2.64+0x8], R6 ;  /* 0x0000080602007986 */ /* 0x0001e2000c101b04 */
[----:B------:R-:W-:-:S03]  /*0e90*/  VIADD R19, R19, 0x1 ;  /* 0x0000000113137836 */ /* 0x000fc60000000000 */
[----:B------:R0:W-:Y:S02]  /*0ea0*/  STG.E.64 desc[UR4][R2.64+0x10], R8 ;  /* 0x0000100802007986 */ /* 0x0001e4000c101b04 */
[----:B------:R-:W-:Y:S02]  /*0eb0*/  ISETP.GE.U32.AND P0, PT, R19, R14, PT ;  /* 0x0000000e1300720c */ /* 0x000fe40003f06070 */
[----:B------:R0:W-:Y:S11]  /*0ec0*/  STG.E desc[UR4][R2.64+0x4], R21 ;  /* 0x0000041502007986 */ /* 0x0001f6000c101904 */
[----:B------:R-:W-:Y:S05]  /*0ed0*/  @!P0 BRA `(.L_x_23) ;  /* 0xfffffff400088947 */ /* 0x000fea000383ffff */
.L_x_20:
[----:B------:R-:W-:Y:S05]  /*0ee0*/  BSYNC.RECONVERGENT B2 ;  /* 0x0000000000027941 */ /* 0x000fea0003800200 */
.L_x_19:
[----:B------:R-:W-:Y:S01]  /*0ef0*/  ISETP.GT.U32.AND P0, PT, R17, 0x3, PT ;  /* 0x000000031100780c */ /* 0x000fe20003f04070 */
[----:B------:R-:W-:Y:S01]  /*0f00*/  VIADD R5, R5, 0x1 ;  /* 0x0000000105057836 */ /* 0x000fe20000000000 */
[--C-:B------:R-:W-:Y:S02]  /*0f10*/  SHF.R.U64 R17, R17, 0x2, R0.reuse ;  /* 0x0000000211117819 */ /* 0x100fe40000001200 */
[----:B------:R-:W-:Y:S02]  /*0f20*/  ISETP.GT.U32.AND.EX P0, PT, R0, RZ, PT, P0 ;  /* 0x000000ff0000720c */ /* 0x000fe40003f04100 */
[----:B------:R-:W-:-:S11]  /*0f30*/  SHF.R.U32.HI R0, RZ, 0x2, R0 ;  /* 0x00000002ff007819 */ /* 0x000fd60000011600 */
[----:B------:R-:W-:Y:S05]  /*0f40*/  @P0 BRA `(.L_x_24) ;  /* 0xfffffff000cc0947 */ /* 0x000fea000383ffff */
[----:B------:R-:W-:Y:S05]  /*0f50*/  BSYNC.RECONVERGENT B1 ;  /* 0x0000000000017941 */ /* 0x000fea0003800200 */
.L_x_18:
[--C-:B------:R-:W-:Y:S01]  /*0f60*/  SHF.R.S32.HI R0, RZ, 0x1f, R15.reuse ;  /* 0x0000001fff007819 */ /* 0x100fe2000001140f */
[----:B------:R-:W-:Y:S02]  /*0f70*/  IMAD.MOV.U32 R5, RZ, RZ, RZ ;  /* 0x000000ffff057224 */ /* 0x000fe400078e00ff */
[----:B------:R-:W-:-:S07]  /*0f80*/  IMAD.MOV.U32 R17, RZ, RZ, R15 ;  /* 0x000000ffff117224 */ /* 0x000fce00078e000f */
.L_x_30:
[----:B------:R-:W-:Y:S01]  /*0f90*/  LOP3.LUT R14, R17, 0x3, RZ, 0xc0, !PT ;  /* 0x00000003110e7812 */ /* 0x000fe200078ec0ff */
[----:B------:R-:W-:Y:S03]  /*0fa0*/  BSSY.RECONVERGENT B1, `(.L_x_25) ;  /* 0x00000c5000017945 */ /* 0x000fe60003800200 */
[----:B------:R-:W-:-:S04]  /*0fb0*/  ISETP.NE.U32.AND P0, PT, R14, RZ, PT ;  /* 0x000000ff0e00720c */ /* 0x000fc80003f05070 */
[----:B------:R-:W-:-:S13]  /*0fc0*/  ISETP.NE.AND.EX P0, PT, RZ, RZ, PT, P0 ;  /* 0x000000ffff00720c */ /* 0x000fda0003f05300 */
[----:B-1----:R-:W-:Y:S05]  /*0fd0*/  @!P0 BRA `(.L_x_26) ;  /* 0x0000000c00048947 */ /* 0x002fea0003800000 */
[----:B------:R-:W1:Y:S01]  /*0fe0*/  LDC.64 R10, c[0x4][0x8] ;  /* 0x01000200ff0a7b82 */ /* 0x000e620000000a00 */
[----:B------:R-:W-:Y:S02]  /*0ff0*/  IMAD.MOV.U32 R19, RZ, RZ, RZ ;  /* 0x000000ffff137224 */ /* 0x000fe400078e00ff */
[----:B-1----:R-:W-:-:S07]  /*1000*/  IMAD.WIDE.U32 R10, R5, 0xc80, R10 ;  /* 0x00000c80050a7825 */ /* 0x002fce00078e000a */
.L_x_29:
[----:B01----:R-:W-:Y:S01]  /*1010*/  IMAD.MOV.U32 R21, RZ, RZ, RZ ;  /* 0x000000ffff157224 */ /* 0x003fe200078e00ff */
[----:B------:R-:W-:Y:S01]  /*1020*/  CS2R R8, SRZ ;  /* 0x0000000000087805 */ /* 0x000fe2000001ff00 */
[----:B------:R-:W-:Y:S01]  /*1030*/  IMAD.MOV.U32 R23, RZ, RZ, RZ ;  /* 0x000000ffff177224 */ /* 0x000fe200078e00ff */
[----:B------:R-:W-:-:S07]  /*1040*/  CS2R R6, SRZ ;  /* 0x0000000000067805 */ /* 0x000fce000001ff00 */
.L_x_28:
[----:B------:R-:W-:-:S05]  /*1050*/  IMAD.WIDE.U32 R12, R23, 0x4, R2 ;  /* 0x00000004170c7825 */ /* 0x000fca00078e0002 */
[----:B------:R0:W5:Y:S01]  /*1060*/  LDG.E R16, desc[UR4][R12.64+0x4] ;  /* 0x000004040c107981 */ /* 0x000162000c1e1900 */
[----:B------:R-:W-:Y:S02]  /*1070*/  IMAD.SHL.U32 R18, R23, 0x20, RZ ;  /* 0x0000002017127824 */ /* 0x000fe400078e00ff */
[----:B------:R-:W-:-:S07]  /*1080*/  IMAD.MOV.U32 R25, RZ, RZ, RZ ;  /* 0x000000ffff197224 */ /* 0x000fce00078e00ff */
.L_x_27:
        /* <DEDUP_REMOVED lines=182> */
.L_x_26:
[----:B------:R-:W-:Y:S05]  /*1bf0*/  BSYNC.RECONVERGENT B1 ;  /* 0x0000000000017941 */ /* 0x000fea0003800200 */
.L_x_25:
[----:B------:R-:W-:Y:S01]  /*1c00*/  ISETP.GT.U32.AND P0, PT, R17, 0x3, PT ;  /* 0x000000031100780c */ /* 0x000fe20003f04070 */
[----:B------:R-:W-:Y:S01]  /*1c10*/  VIADD R5, R5, 0x1 ;  /* 0x0000000105057836 */ /* 0x000fe20000000000 */
[--C-:B------:R-:W-:Y:S02]  /*1c20*/  SHF.R.U64 R17, R17, 0x2, R0.reuse ;  /* 0x0000000211117819 */ /* 0x100fe40000001200 */
[----:B------:R-:W-:Y:S02]  /*1c30*/  ISETP.GT.U32.AND.EX P0, PT, R0, RZ, PT, P0 ;  /* 0x000000ff0000720c */ /* 0x000fe40003f04100 */
[----:B------:R-:W-:-:S11]  /*1c40*/  SHF.R.U32.HI R0, RZ, 0x2, R0 ;  /* 0x00000002ff007819 */ /* 0x000fd60000011600 */
[----:B------:R-:W-:Y:S05]  /*1c50*/  @P0 BRA `(.L_x_30) ;  /* 0xfffffff000cc0947 */ /* 0x000fea000383ffff */
.L_x_17:
[----:B------:R-:W-:Y:S05]  /*1c60*/  BSYNC.RECONVERGENT B0 ;  /* 0x0000000000007941 */ /* 0x000fea0003800200 */
.L_x_16:
[----:B------:R-:W-:Y:S01]  /*1c70*/  IMAD R15, R15, 0x587c5, R4 ;  /* 0x000587c50f0f7824 */ /* 0x000fe200078e0204 */
[----:B------:R-:W-:Y:S04]  /*1c80*/  STG.E.64 desc[UR4][R2.64+0x18], RZ ;  /* 0x000018ff02007986 */ /* 0x000fe8000c101b04 */
[----:B------:R-:W-:Y:S04]  /*1c90*/  STG.E desc[UR4][R2.64+0x20], RZ ;  /* 0x000020ff02007986 */ /* 0x000fe8000c101904 */
[----:B------:R-:W-:Y:S04]  /*1ca0*/  STG.E.64 desc[UR4][R2.64+0x28], RZ ;  /* 0x000028ff02007986 */ /* 0x000fe8000c101b04 */
[----:B------:R-:W-:Y:S01]  /*1cb0*/  STG.E desc[UR4][R2.64], R15 ;  /* 0x0000000f02007986 */ /* 0x000fe2000c101904 */
[----:B------:R-:W-:Y:S06]  /*1cc0*/  BAR.SYNC.DEFER_BLOCKING 0x0 ;  /* 0x0000000000007b1d */ /* 0x000fec0000010000 */
[----:B------:R-:W-:Y:S05]  /*1cd0*/  EXIT ;  /* 0x000000000000794d */ /* 0x000fea0003800000 */
.L_x_31:
        /* <DEDUP_REMOVED lines=10> */
.L_x_35:


//--------------------- .nv.global.init           --------------------------
	.section	.nv.global.init,"aw",@progbits
	.align	4
.nv.global.init:
	.type		mrg32k3aM1SubSeq,@object
	.size		mrg32k3aM1SubSeq,(mrg32k3aM2SubSeq - mrg32k3aM1SubSeq)
mrg32k3aM1SubSeq:
        /*0000*/ 	.byte	0x0b, 0xcc, 0xee, 0x04, 0x73, 0x29, 0x8b, 0x6f, 0xf6, 0x53, 0x03, 0xf6, 0x23, 0xf6, 0xea, 0xda
        /* <DEDUP_REMOVED lines=125> */
	.type		mrg32k3aM2SubSeq,@object
	.size		mrg32k3aM2SubSeq,(mrg32k3aM1 - mrg32k3aM2SubSeq)
mrg32k3aM2SubSeq:
        /* <DEDUP_REMOVED lines=126> */
	.type		mrg32k3aM1,@object
	.size		mrg32k3aM1,(mrg32k3aM1Seq - mrg32k3aM1)
mrg32k3aM1:
        /* <DEDUP_REMOVED lines=144> */
	.type		mrg32k3aM1Seq,@object
	.size		mrg32k3aM1Seq,(mrg32k3aM2 - mrg32k3aM1Seq)
mrg32k3aM1Seq:
        /* <DEDUP_REMOVED lines=144> */
	.type		mrg32k3aM2,@object
	.size		mrg32k3aM2,(mrg32k3aM2Seq - mrg32k3aM2)
mrg32k3aM2:
        /* <DEDUP_REMOVED lines=144> */
	.type		mrg32k3aM2Seq,@object
	.size		mrg32k3aM2Seq,(precalc_xorwow_matrix - mrg32k3aM2Seq)
mrg32k3aM2Seq:
        /* <DEDUP_REMOVED lines=144> */
	.type		precalc_xorwow_matrix,@object
	.size		precalc_xorwow_matrix,(precalc_xorwow_offset_matrix - precalc_xorwow_matrix)
precalc_xorwow_matrix:
        /* <DEDUP_REMOVED lines=6400> */
	.type		precalc_xorwow_offset_matrix,@object
	.size		precalc_xorwow_offset_matrix,($str - precalc_xorwow_offset_matrix)
precalc_xorwow_offset_matrix:
        /* <DEDUP_REMOVED lines=6400> */
	.type		$str,@object
	.size		$str,($str$1 - $str)
$str:
        /*353c0*/ 	.byte	0x67, 0x44, 0x69, 0x6d, 0x2e, 0x78, 0x20, 0x3a, 0x20, 0x25, 0x69, 0x20, 0x0a, 0x00
	.type		$str$1,@object
	.size		$str$1,(.L_11 - $str$1)
$str$1:
        /*353ce*/ 	.byte	0x62, 0x44, 0x69, 0x6d, 0x2e, 0x78, 0x20, 0x3a, 0x20, 0x25, 0x69, 0x20, 0x0a, 0x00
.L_11:


//--------------------- .nv.shared._Z10mc_updatesiP17curandStateXORWOWPyi --------------------------
	.section	.nv.shared._Z10mc_updatesiP17curandStateXORWOWPyi,"aw",@nobits
	.sectionflags	@""
	.align	8
.nv.shared._Z10mc_updatesiP17curandStateXORWOWPyi:
	.zero		2752


//--------------------- .nv.shared.reserved.0     --------------------------
	.section	.nv.shared.reserved.0,"aw",@nobits
	.weak		__nv_reservedSMEM_offset_0_alias
	.size		__nv_reservedSMEM_offset_0_alias, 0, 64
	.other		__nv_reservedSMEM_offset_0_alias,@"STO_CUDA_RESERVED_SHARED STV_DEFAULT"
__nv_reservedSMEM_offset_0_alias:
	.zero		0
	.zero		64


//--------------------- .nv.constant0._Z10mc_updatesiP17curandStateXORWOWPyi --------------------------
	.section	.nv.constant0._Z10mc_updatesiP17curandStateXORWOWPyi,"a",@progbits
	.sectionflags	@""
	.align	4
.nv.constant0._Z10mc_updatesiP17curandStateXORWOWPyi:
	.zero		924


//--------------------- .nv.constant0._Z12display_dimsv --------------------------
	.section	.nv.constant0._Z12display_dimsv,"a",@progbits
	.sectionflags	@""
	.align	4
.nv.constant0._Z12display_dimsv:
	.zero		896


//--------------------- .nv.constant0._Z9init_randiyP17curandStateXORWOW --------------------------
	.section	.nv.constant0._Z9init_randiyP17curandStateXORWOW,"a",@progbits
	.sectionflags	@""
	.align	4
.nv.constant0._Z9init_randiyP17curandStateXORWOW:
	.zero		920


//--------------------- SYMBOLS --------------------------

	.type		.nv.reservedSmem.offset0,@object
	.size		.nv.reservedSmem.offset0,0x4
	.type		.nv.reservedSmem.cap,@object
	.size		.nv.reservedSmem.cap,0x4
	.type		vprintf,@function
